//
// Generated by NVIDIA NVVM Compiler
//
// Compiler Build ID: CL-36424714
// Cuda compilation tools, release 13.0, V13.0.88
// Based on NVVM 20.0.0
//

.version 9.0
.target sm_100
.address_size 64

	// .globl	_Z16fuse_prob1_prob3PdiiiiP4Vec3S1_S1_P4PropPiiS4_S1_S1_S1_S3_
.func  (.param .align 16 .b8 func_retval0[16]) __internal_trig_reduction_slowpathd
(
	.param .b64 __internal_trig_reduction_slowpathd_param_0
)
;
.global .align 8 .b8 __cudart_i2opi_d[144] = {8, 93, 141, 31, 177, 95, 251, 107, 234, 146, 82, 138, 247, 57, 7, 61, 123, 241, 229, 235, 199, 186, 39, 117, 45, 234, 95, 158, 102, 63, 70, 79, 183, 9, 203, 39, 207, 126, 54, 109, 31, 109, 10, 90, 139, 17, 47, 239, 15, 152, 5, 222, 255, 151, 248, 31, 59, 40, 249, 189, 139, 95, 132, 156, 244, 57, 83, 131, 57, 214, 145, 57, 65, 126, 95, 180, 38, 112, 156, 233, 132, 68, 187, 46, 245, 53, 130, 232, 62, 167, 41, 177, 28, 235, 29, 254, 28, 146, 209, 9, 234, 46, 73, 6, 224, 210, 77, 66, 58, 110, 36, 183, 97, 197, 187, 222, 171, 99, 81, 254, 65, 144, 67, 60, 153, 149, 98, 219, 192, 221, 52, 245, 209, 87, 39, 252, 41, 21, 68, 78, 110, 131, 249, 162};
.global .align 16 .b8 __cudart_sin_cos_coeffs[128] = {70, 210, 176, 44, 241, 229, 90, 190, 146, 227, 172, 105, 227, 29, 199, 62, 161, 98, 219, 25, 160, 1, 42, 191, 24, 8, 17, 17, 17, 17, 129, 63, 84, 85, 85, 85, 85, 85, 197, 191, 0, 0, 0, 0, 0, 0, 0, 0, 0, 0, 0, 0, 0, 0, 0, 0, 100, 129, 253, 32, 131, 255, 168, 189, 40, 133, 239, 193, 167, 238, 33, 62, 217, 230, 6, 142, 79, 126, 146, 190, 233, 188, 221, 25, 160, 1, 250, 62, 71, 93, 193, 22, 108, 193, 86, 191, 81, 85, 85, 85, 85, 85, 165, 63, 0, 0, 0, 0, 0, 0, 224, 191, 0, 0, 0, 0, 0, 0, 240, 63};

.visible .entry _Z16fuse_prob1_prob3PdiiiiP4Vec3S1_S1_P4PropPiiS4_S1_S1_S1_S3_(
	.param .u64 .ptr .align 1 _Z16fuse_prob1_prob3PdiiiiP4Vec3S1_S1_P4PropPiiS4_S1_S1_S1_S3__param_0,
	.param .u32 _Z16fuse_prob1_prob3PdiiiiP4Vec3S1_S1_P4PropPiiS4_S1_S1_S1_S3__param_1,
	.param .u32 _Z16fuse_prob1_prob3PdiiiiP4Vec3S1_S1_P4PropPiiS4_S1_S1_S1_S3__param_2,
	.param .u32 _Z16fuse_prob1_prob3PdiiiiP4Vec3S1_S1_P4PropPiiS4_S1_S1_S1_S3__param_3,
	.param .u32 _Z16fuse_prob1_prob3PdiiiiP4Vec3S1_S1_P4PropPiiS4_S1_S1_S1_S3__param_4,
	.param .u64 .ptr .align 1 _Z16fuse_prob1_prob3PdiiiiP4Vec3S1_S1_P4PropPiiS4_S1_S1_S1_S3__param_5,
	.param .u64 .ptr .align 1 _Z16fuse_prob1_prob3PdiiiiP4Vec3S1_S1_P4PropPiiS4_S1_S1_S1_S3__param_6,
	.param .u64 .ptr .align 1 _Z16fuse_prob1_prob3PdiiiiP4Vec3S1_S1_P4PropPiiS4_S1_S1_S1_S3__param_7,
	.param .u64 .ptr .align 1 _Z16fuse_prob1_prob3PdiiiiP4Vec3S1_S1_P4PropPiiS4_S1_S1_S1_S3__param_8,
	.param .u64 .ptr .align 1 _Z16fuse_prob1_prob3PdiiiiP4Vec3S1_S1_P4PropPiiS4_S1_S1_S1_S3__param_9,
	.param .u32 _Z16fuse_prob1_prob3PdiiiiP4Vec3S1_S1_P4PropPiiS4_S1_S1_S1_S3__param_10,
	.param .u64 .ptr .align 1 _Z16fuse_prob1_prob3PdiiiiP4Vec3S1_S1_P4PropPiiS4_S1_S1_S1_S3__param_11,
	.param .u64 .ptr .align 1 _Z16fuse_prob1_prob3PdiiiiP4Vec3S1_S1_P4PropPiiS4_S1_S1_S1_S3__param_12,
	.param .u64 .ptr .align 1 _Z16fuse_prob1_prob3PdiiiiP4Vec3S1_S1_P4PropPiiS4_S1_S1_S1_S3__param_13,
	.param .u64 .ptr .align 1 _Z16fuse_prob1_prob3PdiiiiP4Vec3S1_S1_P4PropPiiS4_S1_S1_S1_S3__param_14,
	.param .u64 .ptr .align 1 _Z16fuse_prob1_prob3PdiiiiP4Vec3S1_S1_P4PropPiiS4_S1_S1_S1_S3__param_15
)
{
	.reg .pred 	%p<22>;
	.reg .b16 	%rs<3>;
	.reg .b32 	%r<41>;
	.reg .b64 	%rd<89>;
	.reg .b64 	%fd<208>;

	ld.param.u64 	%rd21, [_Z16fuse_prob1_prob3PdiiiiP4Vec3S1_S1_P4PropPiiS4_S1_S1_S1_S3__param_0];
	ld.param.u32 	%r16, [_Z16fuse_prob1_prob3PdiiiiP4Vec3S1_S1_P4PropPiiS4_S1_S1_S1_S3__param_1];
	ld.param.u32 	%r19, [_Z16fuse_prob1_prob3PdiiiiP4Vec3S1_S1_P4PropPiiS4_S1_S1_S1_S3__param_4];
	ld.param.u64 	%rd31, [_Z16fuse_prob1_prob3PdiiiiP4Vec3S1_S1_P4PropPiiS4_S1_S1_S1_S3__param_5];
	ld.param.u64 	%rd24, [_Z16fuse_prob1_prob3PdiiiiP4Vec3S1_S1_P4PropPiiS4_S1_S1_S1_S3__param_8];
	cvta.to.global.u64 	%rd1, %rd31;
	mov.u32 	%r1, %tid.x;
	mov.u32 	%r2, %ctaid.x;
	or.b32  	%r3, %r1, %r2;
	setp.ne.s32 	%p2, %r3, 0;
	@%p2 bra 	$L__BB0_2;
	ld.param.u32 	%r31, [_Z16fuse_prob1_prob3PdiiiiP4Vec3S1_S1_P4PropPiiS4_S1_S1_S1_S3__param_2];
	cvta.to.global.u64 	%rd32, %rd21;
	mul.wide.s32 	%rd33, %r16, 24;
	add.s64 	%rd34, %rd1, %rd33;
	ld.global.f64 	%fd48, [%rd34];
	mul.wide.s32 	%rd35, %r31, 24;
	add.s64 	%rd36, %rd1, %rd35;
	ld.global.f64 	%fd49, [%rd36];
	sub.f64 	%fd50, %fd48, %fd49;
	ld.global.f64 	%fd51, [%rd34+8];
	ld.global.f64 	%fd52, [%rd36+8];
	sub.f64 	%fd53, %fd51, %fd52;
	ld.global.f64 	%fd54, [%rd34+16];
	ld.global.f64 	%fd55, [%rd36+16];
	sub.f64 	%fd56, %fd54, %fd55;
	mul.f64 	%fd57, %fd53, %fd53;
	fma.rn.f64 	%fd58, %fd50, %fd50, %fd57;
	fma.rn.f64 	%fd59, %fd56, %fd56, %fd58;
	sqrt.rn.f64 	%fd60, %fd59;
	ld.global.f64 	%fd61, [%rd32];
	min.f64 	%fd62, %fd61, %fd60;
	st.global.f64 	[%rd32], %fd62;
$L__BB0_2:
	setp.ge.s32 	%p3, %r1, %r19;
	mov.f64 	%fd191, 0d0000000000000000;
	mov.f64 	%fd192, %fd191;
	mov.f64 	%fd193, %fd191;
	@%p3 bra 	$L__BB0_8;
	mov.u32 	%r4, %ntid.x;
	cvta.to.global.u64 	%rd2, %rd24;
	mov.f64 	%fd190, 0d0000000000000000;
	mul.wide.u32 	%rd41, %r2, 24;
	add.s64 	%rd42, %rd1, %rd41;
	mov.u32 	%r37, %r1;
	mov.f64 	%fd189, %fd190;
	mov.f64 	%fd188, %fd190;
$L__BB0_4:
	setp.eq.s32 	%p4, %r2, %r37;
	@%p4 bra 	$L__BB0_6;
	mul.wide.s32 	%rd37, %r37, 16;
	add.s64 	%rd38, %rd2, %rd37;
	ld.global.f64 	%fd65, [%rd38];
	ld.global.u8 	%rs1, [%rd38+8];
	setp.eq.s16 	%p5, %rs1, 0;
	selp.f64 	%fd66, %fd65, 0d0000000000000000, %p5;
	mul.wide.s32 	%rd39, %r37, 24;
	add.s64 	%rd40, %rd1, %rd39;
	ld.global.f64 	%fd67, [%rd40];
	ld.global.f64 	%fd68, [%rd42];
	sub.f64 	%fd69, %fd67, %fd68;
	ld.global.f64 	%fd70, [%rd40+8];
	ld.global.f64 	%fd71, [%rd42+8];
	sub.f64 	%fd72, %fd70, %fd71;
	ld.global.f64 	%fd73, [%rd40+16];
	ld.global.f64 	%fd74, [%rd42+16];
	sub.f64 	%fd75, %fd73, %fd74;
	mul.f64 	%fd76, %fd72, %fd72;
	fma.rn.f64 	%fd77, %fd69, %fd69, %fd76;
	fma.rn.f64 	%fd78, %fd75, %fd75, %fd77;
	add.f64 	%fd79, %fd78, 0d3EB0C6F7A0B5ED8D;
	rsqrt.approx.f64 	%fd80, %fd79;
	mul.f64 	%fd81, %fd80, %fd80;
	mul.f64 	%fd82, %fd80, %fd81;
	mul.f64 	%fd83, %fd66, %fd69;
	fma.rn.f64 	%fd188, %fd83, %fd82, %fd188;
	mul.f64 	%fd84, %fd66, %fd72;
	fma.rn.f64 	%fd189, %fd84, %fd82, %fd189;
	mul.f64 	%fd85, %fd66, %fd75;
	fma.rn.f64 	%fd190, %fd85, %fd82, %fd190;
$L__BB0_6:
	add.s32 	%r37, %r37, %r4;
	setp.lt.s32 	%p6, %r37, %r19;
	@%p6 bra 	$L__BB0_4;
	mul.f64 	%fd191, %fd188, 0d3E3132E26590C335;
	mul.f64 	%fd192, %fd189, 0d3E3132E26590C335;
	mul.f64 	%fd193, %fd190, 0d3E3132E26590C335;
$L__BB0_8:
	ld.param.u64 	%rd77, [_Z16fuse_prob1_prob3PdiiiiP4Vec3S1_S1_P4PropPiiS4_S1_S1_S1_S3__param_7];
	cvta.to.global.u64 	%rd43, %rd77;
	mul.wide.u32 	%rd44, %r2, 24;
	add.s64 	%rd3, %rd43, %rd44;
	atom.global.add.f64 	%fd86, [%rd3], %fd191;
	atom.global.add.f64 	%fd87, [%rd3+8], %fd192;
	atom.global.add.f64 	%fd88, [%rd3+16], %fd193;
	bar.sync 	0;
	setp.ne.s32 	%p7, %r1, 0;
	@%p7 bra 	$L__BB0_10;
	ld.param.u64 	%rd76, [_Z16fuse_prob1_prob3PdiiiiP4Vec3S1_S1_P4PropPiiS4_S1_S1_S1_S3__param_6];
	add.s64 	%rd46, %rd1, %rd44;
	ld.global.f64 	%fd89, [%rd46];
	ld.global.f64 	%fd90, [%rd3];
	fma.rn.f64 	%fd91, %fd90, 0d404E000000000000, %fd89;
	cvta.to.global.u64 	%rd47, %rd76;
	add.s64 	%rd48, %rd47, %rd44;
	st.global.f64 	[%rd48], %fd91;
	ld.global.f64 	%fd92, [%rd46+8];
	ld.global.f64 	%fd93, [%rd3+8];
	fma.rn.f64 	%fd94, %fd93, 0d404E000000000000, %fd92;
	st.global.f64 	[%rd48+8], %fd94;
	ld.global.f64 	%fd95, [%rd46+16];
	ld.global.f64 	%fd96, [%rd3+16];
	fma.rn.f64 	%fd97, %fd96, 0d404E000000000000, %fd95;
	st.global.f64 	[%rd48+16], %fd97;
$L__BB0_10:
	ld.param.u32 	%r35, [_Z16fuse_prob1_prob3PdiiiiP4Vec3S1_S1_P4PropPiiS4_S1_S1_S1_S3__param_10];
	setp.lt.s32 	%p8, %r35, 1;
	@%p8 bra 	$L__BB0_30;
	ld.param.u64 	%rd83, [_Z16fuse_prob1_prob3PdiiiiP4Vec3S1_S1_P4PropPiiS4_S1_S1_S1_S3__param_15];
	ld.param.u64 	%rd82, [_Z16fuse_prob1_prob3PdiiiiP4Vec3S1_S1_P4PropPiiS4_S1_S1_S1_S3__param_14];
	ld.param.u64 	%rd81, [_Z16fuse_prob1_prob3PdiiiiP4Vec3S1_S1_P4PropPiiS4_S1_S1_S1_S3__param_13];
	ld.param.u64 	%rd80, [_Z16fuse_prob1_prob3PdiiiiP4Vec3S1_S1_P4PropPiiS4_S1_S1_S1_S3__param_12];
	ld.param.u64 	%rd78, [_Z16fuse_prob1_prob3PdiiiiP4Vec3S1_S1_P4PropPiiS4_S1_S1_S1_S3__param_9];
	ld.param.u32 	%r33, [_Z16fuse_prob1_prob3PdiiiiP4Vec3S1_S1_P4PropPiiS4_S1_S1_S1_S3__param_3];
	cvt.rn.f64.s32 	%fd98, %r33;
	mul.f64 	%fd99, %fd98, 0d404E000000000000;
	mul.f64 	%fd100, %fd99, 0d412E848000000000;
	mul.f64 	%fd16, %fd100, %fd100;
	add.s32 	%r22, %r33, 1;
	cvt.rn.f64.s32 	%fd101, %r22;
	mul.f64 	%fd102, %fd101, 0d404E000000000000;
	div.rn.f64 	%fd17, %fd102, 0d40B7700000000000;
	abs.f64 	%fd103, %fd17;
	setp.eq.f64 	%p9, %fd103, 0d7FF0000000000000;
	mul.f64 	%fd104, %fd17, 0d3FE45F306DC9C883;
	cvt.rni.s32.f64 	%r23, %fd104;
	cvt.rn.f64.s32 	%fd105, %r23;
	fma.rn.f64 	%fd106, %fd105, 0dBFF921FB54442D18, %fd17;
	fma.rn.f64 	%fd107, %fd105, 0dBC91A62633145C00, %fd106;
	fma.rn.f64 	%fd108, %fd105, 0dB97B839A252049C0, %fd107;
	setp.ltu.f64 	%p10, %fd103, 0d41E0000000000000;
	mov.f64 	%fd109, 0d0000000000000000;
	mul.rn.f64 	%fd110, %fd17, %fd109;
	mov.u32 	%r7, %ntid.x;
	or.pred  	%p1, %p9, %p10;
	selp.f64 	%fd18, %fd110, %fd108, %p9;
	selp.b32 	%r8, 0, %r23, %p9;
	cvta.to.global.u64 	%rd88, %rd80;
	cvta.to.global.u64 	%rd84, %rd78;
	cvta.to.global.u64 	%rd85, %rd83;
	cvta.to.global.u64 	%rd86, %rd82;
	cvta.to.global.u64 	%rd87, %rd81;
	mov.b32 	%r38, 0;
$L__BB0_12:
	setp.ne.s32 	%p11, %r3, 0;
	@%p11 bra 	$L__BB0_17;
	ld.param.u64 	%rd79, [_Z16fuse_prob1_prob3PdiiiiP4Vec3S1_S1_P4PropPiiS4_S1_S1_S1_S3__param_11];
	cvta.to.global.u64 	%rd49, %rd79;
	mul.wide.u32 	%rd50, %r38, 4;
	add.s64 	%rd51, %rd49, %rd50;
	ld.global.u32 	%r10, [%rd51];
	mul.wide.s32 	%rd52, %r16, 24;
	add.s64 	%rd14, %rd88, %rd52;
	ld.global.f64 	%fd196, [%rd14];
	mul.wide.s32 	%rd53, %r10, 24;
	add.s64 	%rd54, %rd88, %rd53;
	ld.global.f64 	%fd111, [%rd54];
	sub.f64 	%fd112, %fd196, %fd111;
	ld.global.f64 	%fd195, [%rd14+8];
	ld.global.f64 	%fd113, [%rd54+8];
	sub.f64 	%fd114, %fd195, %fd113;
	ld.global.f64 	%fd194, [%rd14+16];
	ld.global.f64 	%fd115, [%rd54+16];
	sub.f64 	%fd116, %fd194, %fd115;
	mul.f64 	%fd117, %fd114, %fd114;
	fma.rn.f64 	%fd118, %fd112, %fd112, %fd117;
	fma.rn.f64 	%fd119, %fd116, %fd116, %fd118;
	setp.geu.f64 	%p12, %fd119, %fd16;
	@%p12 bra 	$L__BB0_15;
	ld.param.u32 	%r34, [_Z16fuse_prob1_prob3PdiiiiP4Vec3S1_S1_P4PropPiiS4_S1_S1_S1_S3__param_3];
	ld.global.u32 	%r24, [%rd84];
	min.s32 	%r25, %r24, %r34;
	st.global.u32 	[%rd84], %r25;
	mul.wide.s32 	%rd55, %r10, 16;
	add.s64 	%rd56, %rd85, %rd55;
	mov.b64 	%rd57, 0;
	st.global.u64 	[%rd56], %rd57;
	ld.global.f64 	%fd196, [%rd14];
	ld.global.f64 	%fd195, [%rd14+8];
	ld.global.f64 	%fd194, [%rd14+16];
$L__BB0_15:
	ld.param.u32 	%r32, [_Z16fuse_prob1_prob3PdiiiiP4Vec3S1_S1_P4PropPiiS4_S1_S1_S1_S3__param_2];
	mul.wide.s32 	%rd58, %r32, 24;
	add.s64 	%rd59, %rd88, %rd58;
	ld.global.f64 	%fd120, [%rd59];
	sub.f64 	%fd121, %fd196, %fd120;
	ld.global.f64 	%fd122, [%rd59+8];
	sub.f64 	%fd123, %fd195, %fd122;
	ld.global.f64 	%fd124, [%rd59+16];
	sub.f64 	%fd125, %fd194, %fd124;
	mul.f64 	%fd126, %fd123, %fd123;
	fma.rn.f64 	%fd127, %fd121, %fd121, %fd126;
	fma.rn.f64 	%fd128, %fd125, %fd125, %fd127;
	setp.geu.f64 	%p13, %fd128, 0d42D6BCC41E900000;
	@%p13 bra 	$L__BB0_17;
	mov.b32 	%r26, -2;
	st.global.u32 	[%rd84], %r26;
$L__BB0_17:
	setp.ge.s32 	%p14, %r1, %r19;
	mov.f64 	%fd205, 0d0000000000000000;
	mov.f64 	%fd206, %fd205;
	mov.f64 	%fd207, %fd205;
	@%p14 bra 	$L__BB0_27;
	mov.f64 	%fd204, 0d0000000000000000;
	mov.u32 	%r39, %r1;
	mov.f64 	%fd203, %fd204;
	mov.f64 	%fd202, %fd204;
$L__BB0_19:
	setp.eq.s32 	%p15, %r2, %r39;
	@%p15 bra 	$L__BB0_25;
	mul.wide.s32 	%rd60, %r39, 16;
	add.s64 	%rd61, %rd85, %rd60;
	ld.global.f64 	%fd201, [%rd61];
	ld.global.u8 	%rs2, [%rd61+8];
	setp.eq.s16 	%p16, %rs2, 0;
	@%p16 bra 	$L__BB0_24;
	mov.f64 	%fd200, %fd18;
	mov.u32 	%r40, %r8;
	@%p1 bra 	$L__BB0_23;
	{ // callseq 0, 0
	.param .b64 param0;
	st.param.f64 	[param0], %fd17;
	.param .align 16 .b8 retval0[16];
	call.uni (retval0), 
	__internal_trig_reduction_slowpathd, 
	(
	param0
	);
	ld.param.f64 	%fd200, [retval0];
	ld.param.b32 	%r40, [retval0+8];
	} // callseq 0
$L__BB0_23:
	shl.b32 	%r28, %r40, 6;
	cvt.u64.u32 	%rd62, %r28;
	and.b64  	%rd63, %rd62, 64;
	mov.u64 	%rd64, __cudart_sin_cos_coeffs;
	add.s64 	%rd65, %rd64, %rd63;
	mul.rn.f64 	%fd132, %fd200, %fd200;
	and.b32  	%r29, %r40, 1;
	setp.eq.b32 	%p17, %r29, 1;
	selp.f64 	%fd133, 0dBDA8FF8320FD8164, 0d3DE5DB65F9785EBA, %p17;
	ld.global.nc.v2.f64 	{%fd134, %fd135}, [%rd65];
	fma.rn.f64 	%fd136, %fd133, %fd132, %fd134;
	fma.rn.f64 	%fd137, %fd136, %fd132, %fd135;
	ld.global.nc.v2.f64 	{%fd138, %fd139}, [%rd65+16];
	fma.rn.f64 	%fd140, %fd137, %fd132, %fd138;
	fma.rn.f64 	%fd141, %fd140, %fd132, %fd139;
	ld.global.nc.v2.f64 	{%fd142, %fd143}, [%rd65+32];
	fma.rn.f64 	%fd144, %fd141, %fd132, %fd142;
	fma.rn.f64 	%fd145, %fd144, %fd132, %fd143;
	fma.rn.f64 	%fd146, %fd145, %fd200, %fd200;
	fma.rn.f64 	%fd147, %fd145, %fd132, 0d3FF0000000000000;
	selp.f64 	%fd148, %fd147, %fd146, %p17;
	and.b32  	%r30, %r40, 2;
	setp.eq.s32 	%p18, %r30, 0;
	mov.f64 	%fd149, 0d0000000000000000;
	sub.f64 	%fd150, %fd149, %fd148;
	selp.f64 	%fd151, %fd148, %fd150, %p18;
	abs.f64 	%fd152, %fd151;
	mul.f64 	%fd153, %fd201, 0d3FE0000000000000;
	fma.rn.f64 	%fd201, %fd153, %fd152, %fd201;
$L__BB0_24:
	mul.wide.s32 	%rd66, %r39, 24;
	add.s64 	%rd67, %rd88, %rd66;
	ld.global.f64 	%fd154, [%rd67];
	mul.wide.u32 	%rd68, %r2, 24;
	add.s64 	%rd69, %rd88, %rd68;
	ld.global.f64 	%fd155, [%rd69];
	sub.f64 	%fd156, %fd154, %fd155;
	ld.global.f64 	%fd157, [%rd67+8];
	ld.global.f64 	%fd158, [%rd69+8];
	sub.f64 	%fd159, %fd157, %fd158;
	ld.global.f64 	%fd160, [%rd67+16];
	ld.global.f64 	%fd161, [%rd69+16];
	sub.f64 	%fd162, %fd160, %fd161;
	mul.f64 	%fd163, %fd159, %fd159;
	fma.rn.f64 	%fd164, %fd156, %fd156, %fd163;
	fma.rn.f64 	%fd165, %fd162, %fd162, %fd164;
	add.f64 	%fd166, %fd165, 0d3EB0C6F7A0B5ED8D;
	rsqrt.approx.f64 	%fd167, %fd166;
	mul.f64 	%fd168, %fd167, %fd167;
	mul.f64 	%fd169, %fd167, %fd168;
	mul.f64 	%fd170, %fd201, %fd156;
	fma.rn.f64 	%fd202, %fd170, %fd169, %fd202;
	mul.f64 	%fd171, %fd201, %fd159;
	fma.rn.f64 	%fd203, %fd171, %fd169, %fd203;
	mul.f64 	%fd172, %fd201, %fd162;
	fma.rn.f64 	%fd204, %fd172, %fd169, %fd204;
$L__BB0_25:
	add.s32 	%r39, %r39, %r7;
	setp.lt.s32 	%p19, %r39, %r19;
	@%p19 bra 	$L__BB0_19;
	mul.f64 	%fd205, %fd202, 0d3E3132E26590C335;
	mul.f64 	%fd206, %fd203, 0d3E3132E26590C335;
	mul.f64 	%fd207, %fd204, 0d3E3132E26590C335;
$L__BB0_27:
	setp.ne.s32 	%p20, %r1, 0;
	mul.wide.u32 	%rd70, %r2, 24;
	add.s64 	%rd15, %rd86, %rd70;
	atom.global.add.f64 	%fd173, [%rd15], %fd205;
	atom.global.add.f64 	%fd174, [%rd15+8], %fd206;
	atom.global.add.f64 	%fd175, [%rd15+16], %fd207;
	bar.sync 	0;
	@%p20 bra 	$L__BB0_29;
	add.s64 	%rd72, %rd88, %rd70;
	ld.global.f64 	%fd176, [%rd72];
	ld.global.f64 	%fd177, [%rd15];
	fma.rn.f64 	%fd178, %fd177, 0d404E000000000000, %fd176;
	add.s64 	%rd73, %rd87, %rd70;
	st.global.f64 	[%rd73], %fd178;
	ld.global.f64 	%fd179, [%rd72+8];
	ld.global.f64 	%fd180, [%rd15+8];
	fma.rn.f64 	%fd181, %fd180, 0d404E000000000000, %fd179;
	st.global.f64 	[%rd73+8], %fd181;
	ld.global.f64 	%fd182, [%rd72+16];
	ld.global.f64 	%fd183, [%rd15+16];
	fma.rn.f64 	%fd184, %fd183, 0d404E000000000000, %fd182;
	st.global.f64 	[%rd73+16], %fd184;
$L__BB0_29:
	ld.param.u32 	%r36, [_Z16fuse_prob1_prob3PdiiiiP4Vec3S1_S1_P4PropPiiS4_S1_S1_S1_S3__param_10];
	add.s64 	%rd84, %rd84, 4;
	mul.wide.s32 	%rd74, %r19, 24;
	add.s64 	%rd88, %rd88, %rd74;
	add.s64 	%rd87, %rd87, %rd74;
	add.s64 	%rd86, %rd86, %rd74;
	mul.wide.s32 	%rd75, %r19, 16;
	add.s64 	%rd85, %rd85, %rd75;
	add.s32 	%r38, %r38, 1;
	setp.ne.s32 	%p21, %r38, %r36;
	@%p21 bra 	$L__BB0_12;
$L__BB0_30:
	ret;

}
	// .globl	_Z16fuse_prob2_prob3PiiiiiP4Vec3S1_S1_P4PropS_iS_S1_S1_S1_S3_
.visible .entry _Z16fuse_prob2_prob3PiiiiiP4Vec3S1_S1_P4PropS_iS_S1_S1_S1_S3_(
	.param .u64 .ptr .align 1 _Z16fuse_prob2_prob3PiiiiiP4Vec3S1_S1_P4PropS_iS_S1_S1_S1_S3__param_0,
	.param .u32 _Z16fuse_prob2_prob3PiiiiiP4Vec3S1_S1_P4PropS_iS_S1_S1_S1_S3__param_1,
	.param .u32 _Z16fuse_prob2_prob3PiiiiiP4Vec3S1_S1_P4PropS_iS_S1_S1_S1_S3__param_2,
	.param .u32 _Z16fuse_prob2_prob3PiiiiiP4Vec3S1_S1_P4PropS_iS_S1_S1_S1_S3__param_3,
	.param .u32 _Z16fuse_prob2_prob3PiiiiiP4Vec3S1_S1_P4PropS_iS_S1_S1_S1_S3__param_4,
	.param .u64 .ptr .align 1 _Z16fuse_prob2_prob3PiiiiiP4Vec3S1_S1_P4PropS_iS_S1_S1_S1_S3__param_5,
	.param .u64 .ptr .align 1 _Z16fuse_prob2_prob3PiiiiiP4Vec3S1_S1_P4PropS_iS_S1_S1_S1_S3__param_6,
	.param .u64 .ptr .align 1 _Z16fuse_prob2_prob3PiiiiiP4Vec3S1_S1_P4PropS_iS_S1_S1_S1_S3__param_7,
	.param .u64 .ptr .align 1 _Z16fuse_prob2_prob3PiiiiiP4Vec3S1_S1_P4PropS_iS_S1_S1_S1_S3__param_8,
	.param .u64 .ptr .align 1 _Z16fuse_prob2_prob3PiiiiiP4Vec3S1_S1_P4PropS_iS_S1_S1_S1_S3__param_9,
	.param .u32 _Z16fuse_prob2_prob3PiiiiiP4Vec3S1_S1_P4PropS_iS_S1_S1_S1_S3__param_10,
	.param .u64 .ptr .align 1 _Z16fuse_prob2_prob3PiiiiiP4Vec3S1_S1_P4PropS_iS_S1_S1_S1_S3__param_11,
	.param .u64 .ptr .align 1 _Z16fuse_prob2_prob3PiiiiiP4Vec3S1_S1_P4PropS_iS_S1_S1_S1_S3__param_12,
	.param .u64 .ptr .align 1 _Z16fuse_prob2_prob3PiiiiiP4Vec3S1_S1_P4PropS_iS_S1_S1_S1_S3__param_13,
	.param .u64 .ptr .align 1 _Z16fuse_prob2_prob3PiiiiiP4Vec3S1_S1_P4PropS_iS_S1_S1_S1_S3__param_14,
	.param .u64 .ptr .align 1 _Z16fuse_prob2_prob3PiiiiiP4Vec3S1_S1_P4PropS_iS_S1_S1_S1_S3__param_15
)
{
	.reg .pred 	%p<28>;
	.reg .b16 	%rs<3>;
	.reg .b32 	%r<52>;
	.reg .b64 	%rd<93>;
	.reg .b64 	%fd<244>;

	ld.param.u64 	%rd21, [_Z16fuse_prob2_prob3PiiiiiP4Vec3S1_S1_P4PropS_iS_S1_S1_S1_S3__param_0];
	ld.param.u32 	%r22, [_Z16fuse_prob2_prob3PiiiiiP4Vec3S1_S1_P4PropS_iS_S1_S1_S1_S3__param_3];
	ld.param.u32 	%r23, [_Z16fuse_prob2_prob3PiiiiiP4Vec3S1_S1_P4PropS_iS_S1_S1_S1_S3__param_4];
	ld.param.u64 	%rd31, [_Z16fuse_prob2_prob3PiiiiiP4Vec3S1_S1_P4PropS_iS_S1_S1_S1_S3__param_5];
	ld.param.u64 	%rd24, [_Z16fuse_prob2_prob3PiiiiiP4Vec3S1_S1_P4PropS_iS_S1_S1_S1_S3__param_8];
	cvta.to.global.u64 	%rd1, %rd31;
	mov.u32 	%r1, %tid.x;
	mov.u32 	%r2, %ctaid.x;
	or.b32  	%r3, %r1, %r2;
	setp.ne.s32 	%p3, %r3, 0;
	@%p3 bra 	$L__BB1_3;
	ld.param.u32 	%r43, [_Z16fuse_prob2_prob3PiiiiiP4Vec3S1_S1_P4PropS_iS_S1_S1_S1_S3__param_2];
	ld.param.u32 	%r41, [_Z16fuse_prob2_prob3PiiiiiP4Vec3S1_S1_P4PropS_iS_S1_S1_S1_S3__param_1];
	mul.wide.s32 	%rd32, %r41, 24;
	add.s64 	%rd33, %rd1, %rd32;
	ld.global.f64 	%fd55, [%rd33];
	mul.wide.s32 	%rd34, %r43, 24;
	add.s64 	%rd35, %rd1, %rd34;
	ld.global.f64 	%fd56, [%rd35];
	sub.f64 	%fd57, %fd55, %fd56;
	ld.global.f64 	%fd58, [%rd33+8];
	ld.global.f64 	%fd59, [%rd35+8];
	sub.f64 	%fd60, %fd58, %fd59;
	ld.global.f64 	%fd61, [%rd33+16];
	ld.global.f64 	%fd62, [%rd35+16];
	sub.f64 	%fd63, %fd61, %fd62;
	mul.f64 	%fd64, %fd60, %fd60;
	fma.rn.f64 	%fd65, %fd57, %fd57, %fd64;
	fma.rn.f64 	%fd66, %fd63, %fd63, %fd65;
	setp.geu.f64 	%p4, %fd66, 0d42D6BCC41E900000;
	@%p4 bra 	$L__BB1_3;
	cvta.to.global.u64 	%rd36, %rd21;
	ld.global.u32 	%r25, [%rd36];
	min.s32 	%r26, %r25, %r22;
	st.global.u32 	[%rd36], %r26;
$L__BB1_3:
	add.s32 	%r4, %r22, 1;
	setp.ge.s32 	%p5, %r1, %r23;
	mov.f64 	%fd227, 0d0000000000000000;
	mov.f64 	%fd228, %fd227;
	mov.f64 	%fd229, %fd227;
	@%p5 bra 	$L__BB1_13;
	cvt.rn.f64.s32 	%fd69, %r4;
	mul.f64 	%fd70, %fd69, 0d404E000000000000;
	div.rn.f64 	%fd1, %fd70, 0d40B7700000000000;
	abs.f64 	%fd71, %fd1;
	setp.eq.f64 	%p6, %fd71, 0d7FF0000000000000;
	mul.f64 	%fd72, %fd1, 0d3FE45F306DC9C883;
	cvt.rni.s32.f64 	%r27, %fd72;
	cvt.rn.f64.s32 	%fd73, %r27;
	fma.rn.f64 	%fd74, %fd73, 0dBFF921FB54442D18, %fd1;
	fma.rn.f64 	%fd75, %fd73, 0dBC91A62633145C00, %fd74;
	fma.rn.f64 	%fd76, %fd73, 0dB97B839A252049C0, %fd75;
	setp.ltu.f64 	%p7, %fd71, 0d41E0000000000000;
	mov.f64 	%fd226, 0d0000000000000000;
	mul.rn.f64 	%fd77, %fd1, %fd226;
	mov.u32 	%r5, %ntid.x;
	or.pred  	%p1, %p6, %p7;
	selp.f64 	%fd2, %fd77, %fd76, %p6;
	selp.b32 	%r6, 0, %r27, %p6;
	cvta.to.global.u64 	%rd2, %rd24;
	mul.wide.u32 	%rd45, %r2, 24;
	add.s64 	%rd46, %rd1, %rd45;
	mov.u64 	%rd41, __cudart_sin_cos_coeffs;
	mov.u32 	%r47, %r1;
	mov.f64 	%fd225, %fd226;
	mov.f64 	%fd224, %fd226;
$L__BB1_5:
	setp.eq.s32 	%p8, %r2, %r47;
	@%p8 bra 	$L__BB1_11;
	mul.wide.s32 	%rd37, %r47, 16;
	add.s64 	%rd38, %rd2, %rd37;
	ld.global.f64 	%fd223, [%rd38];
	ld.global.u8 	%rs1, [%rd38+8];
	setp.eq.s16 	%p9, %rs1, 0;
	@%p9 bra 	$L__BB1_10;
	mov.f64 	%fd222, %fd2;
	mov.u32 	%r48, %r6;
	@%p1 bra 	$L__BB1_9;
	{ // callseq 1, 0
	.param .b64 param0;
	st.param.f64 	[param0], %fd1;
	.param .align 16 .b8 retval0[16];
	call.uni (retval0), 
	__internal_trig_reduction_slowpathd, 
	(
	param0
	);
	ld.param.f64 	%fd222, [retval0];
	ld.param.b32 	%r48, [retval0+8];
	} // callseq 1
$L__BB1_9:
	shl.b32 	%r29, %r48, 6;
	cvt.u64.u32 	%rd39, %r29;
	and.b64  	%rd40, %rd39, 64;
	add.s64 	%rd42, %rd41, %rd40;
	mul.rn.f64 	%fd79, %fd222, %fd222;
	and.b32  	%r30, %r48, 1;
	setp.eq.b32 	%p10, %r30, 1;
	selp.f64 	%fd80, 0dBDA8FF8320FD8164, 0d3DE5DB65F9785EBA, %p10;
	ld.global.nc.v2.f64 	{%fd81, %fd82}, [%rd42];
	fma.rn.f64 	%fd83, %fd80, %fd79, %fd81;
	fma.rn.f64 	%fd84, %fd83, %fd79, %fd82;
	ld.global.nc.v2.f64 	{%fd85, %fd86}, [%rd42+16];
	fma.rn.f64 	%fd87, %fd84, %fd79, %fd85;
	fma.rn.f64 	%fd88, %fd87, %fd79, %fd86;
	ld.global.nc.v2.f64 	{%fd89, %fd90}, [%rd42+32];
	fma.rn.f64 	%fd91, %fd88, %fd79, %fd89;
	fma.rn.f64 	%fd92, %fd91, %fd79, %fd90;
	fma.rn.f64 	%fd93, %fd92, %fd222, %fd222;
	fma.rn.f64 	%fd94, %fd92, %fd79, 0d3FF0000000000000;
	selp.f64 	%fd95, %fd94, %fd93, %p10;
	and.b32  	%r31, %r48, 2;
	setp.eq.s32 	%p11, %r31, 0;
	mov.f64 	%fd96, 0d0000000000000000;
	sub.f64 	%fd97, %fd96, %fd95;
	selp.f64 	%fd98, %fd95, %fd97, %p11;
	abs.f64 	%fd99, %fd98;
	mul.f64 	%fd100, %fd223, 0d3FE0000000000000;
	fma.rn.f64 	%fd223, %fd100, %fd99, %fd223;
$L__BB1_10:
	mul.wide.s32 	%rd43, %r47, 24;
	add.s64 	%rd44, %rd1, %rd43;
	ld.global.f64 	%fd101, [%rd44];
	ld.global.f64 	%fd102, [%rd46];
	sub.f64 	%fd103, %fd101, %fd102;
	ld.global.f64 	%fd104, [%rd44+8];
	ld.global.f64 	%fd105, [%rd46+8];
	sub.f64 	%fd106, %fd104, %fd105;
	ld.global.f64 	%fd107, [%rd44+16];
	ld.global.f64 	%fd108, [%rd46+16];
	sub.f64 	%fd109, %fd107, %fd108;
	mul.f64 	%fd110, %fd106, %fd106;
	fma.rn.f64 	%fd111, %fd103, %fd103, %fd110;
	fma.rn.f64 	%fd112, %fd109, %fd109, %fd111;
	add.f64 	%fd113, %fd112, 0d3EB0C6F7A0B5ED8D;
	rsqrt.approx.f64 	%fd114, %fd113;
	mul.f64 	%fd115, %fd114, %fd114;
	mul.f64 	%fd116, %fd114, %fd115;
	mul.f64 	%fd117, %fd223, %fd103;
	fma.rn.f64 	%fd224, %fd117, %fd116, %fd224;
	mul.f64 	%fd118, %fd223, %fd106;
	fma.rn.f64 	%fd225, %fd118, %fd116, %fd225;
	mul.f64 	%fd119, %fd223, %fd109;
	fma.rn.f64 	%fd226, %fd119, %fd116, %fd226;
$L__BB1_11:
	add.s32 	%r47, %r47, %r5;
	setp.lt.s32 	%p12, %r47, %r23;
	@%p12 bra 	$L__BB1_5;
	mul.f64 	%fd227, %fd224, 0d3E3132E26590C335;
	mul.f64 	%fd228, %fd225, 0d3E3132E26590C335;
	mul.f64 	%fd229, %fd226, 0d3E3132E26590C335;
$L__BB1_13:
	ld.param.u64 	%rd81, [_Z16fuse_prob2_prob3PiiiiiP4Vec3S1_S1_P4PropS_iS_S1_S1_S1_S3__param_7];
	cvta.to.global.u64 	%rd47, %rd81;
	mul.wide.u32 	%rd48, %r2, 24;
	add.s64 	%rd3, %rd47, %rd48;
	atom.global.add.f64 	%fd120, [%rd3], %fd227;
	atom.global.add.f64 	%fd121, [%rd3+8], %fd228;
	atom.global.add.f64 	%fd122, [%rd3+16], %fd229;
	bar.sync 	0;
	setp.ne.s32 	%p13, %r1, 0;
	@%p13 bra 	$L__BB1_15;
	ld.param.u64 	%rd80, [_Z16fuse_prob2_prob3PiiiiiP4Vec3S1_S1_P4PropS_iS_S1_S1_S1_S3__param_6];
	add.s64 	%rd50, %rd1, %rd48;
	ld.global.f64 	%fd123, [%rd50];
	ld.global.f64 	%fd124, [%rd3];
	fma.rn.f64 	%fd125, %fd124, 0d404E000000000000, %fd123;
	cvta.to.global.u64 	%rd51, %rd80;
	add.s64 	%rd52, %rd51, %rd48;
	st.global.f64 	[%rd52], %fd125;
	ld.global.f64 	%fd126, [%rd50+8];
	ld.global.f64 	%fd127, [%rd3+8];
	fma.rn.f64 	%fd128, %fd127, 0d404E000000000000, %fd126;
	st.global.f64 	[%rd52+8], %fd128;
	ld.global.f64 	%fd129, [%rd50+16];
	ld.global.f64 	%fd130, [%rd3+16];
	fma.rn.f64 	%fd131, %fd130, 0d404E000000000000, %fd129;
	st.global.f64 	[%rd52+16], %fd131;
$L__BB1_15:
	ld.param.u32 	%r45, [_Z16fuse_prob2_prob3PiiiiiP4Vec3S1_S1_P4PropS_iS_S1_S1_S1_S3__param_10];
	setp.lt.s32 	%p14, %r45, 1;
	@%p14 bra 	$L__BB1_35;
	ld.param.u64 	%rd87, [_Z16fuse_prob2_prob3PiiiiiP4Vec3S1_S1_P4PropS_iS_S1_S1_S1_S3__param_15];
	ld.param.u64 	%rd86, [_Z16fuse_prob2_prob3PiiiiiP4Vec3S1_S1_P4PropS_iS_S1_S1_S1_S3__param_14];
	ld.param.u64 	%rd85, [_Z16fuse_prob2_prob3PiiiiiP4Vec3S1_S1_P4PropS_iS_S1_S1_S1_S3__param_13];
	ld.param.u64 	%rd84, [_Z16fuse_prob2_prob3PiiiiiP4Vec3S1_S1_P4PropS_iS_S1_S1_S1_S3__param_12];
	ld.param.u64 	%rd82, [_Z16fuse_prob2_prob3PiiiiiP4Vec3S1_S1_P4PropS_iS_S1_S1_S1_S3__param_9];
	cvt.rn.f64.s32 	%fd132, %r22;
	mul.f64 	%fd133, %fd132, 0d404E000000000000;
	mul.f64 	%fd134, %fd133, 0d412E848000000000;
	mul.f64 	%fd23, %fd134, %fd134;
	cvt.rn.f64.s32 	%fd135, %r4;
	mul.f64 	%fd136, %fd135, 0d404E000000000000;
	div.rn.f64 	%fd24, %fd136, 0d40B7700000000000;
	abs.f64 	%fd137, %fd24;
	setp.eq.f64 	%p15, %fd137, 0d7FF0000000000000;
	mul.f64 	%fd138, %fd24, 0d3FE45F306DC9C883;
	cvt.rni.s32.f64 	%r33, %fd138;
	cvt.rn.f64.s32 	%fd139, %r33;
	fma.rn.f64 	%fd140, %fd139, 0dBFF921FB54442D18, %fd24;
	fma.rn.f64 	%fd141, %fd139, 0dBC91A62633145C00, %fd140;
	fma.rn.f64 	%fd142, %fd139, 0dB97B839A252049C0, %fd141;
	setp.ltu.f64 	%p16, %fd137, 0d41E0000000000000;
	mov.f64 	%fd143, 0d0000000000000000;
	mul.rn.f64 	%fd144, %fd24, %fd143;
	mov.u32 	%r11, %ntid.x;
	or.pred  	%p2, %p15, %p16;
	selp.f64 	%fd25, %fd144, %fd142, %p15;
	selp.b32 	%r12, 0, %r33, %p15;
	cvta.to.global.u64 	%rd92, %rd84;
	cvta.to.global.u64 	%rd88, %rd82;
	cvta.to.global.u64 	%rd89, %rd87;
	cvta.to.global.u64 	%rd90, %rd86;
	cvta.to.global.u64 	%rd91, %rd85;
	mov.b32 	%r49, 0;
$L__BB1_17:
	setp.ne.s32 	%p17, %r3, 0;
	@%p17 bra 	$L__BB1_22;
	ld.param.u64 	%rd83, [_Z16fuse_prob2_prob3PiiiiiP4Vec3S1_S1_P4PropS_iS_S1_S1_S1_S3__param_11];
	ld.param.u32 	%r42, [_Z16fuse_prob2_prob3PiiiiiP4Vec3S1_S1_P4PropS_iS_S1_S1_S1_S3__param_1];
	cvta.to.global.u64 	%rd53, %rd83;
	mul.wide.u32 	%rd54, %r49, 4;
	add.s64 	%rd55, %rd53, %rd54;
	ld.global.u32 	%r14, [%rd55];
	mul.wide.s32 	%rd56, %r42, 24;
	add.s64 	%rd14, %rd92, %rd56;
	ld.global.f64 	%fd232, [%rd14];
	mul.wide.s32 	%rd57, %r14, 24;
	add.s64 	%rd58, %rd92, %rd57;
	ld.global.f64 	%fd145, [%rd58];
	sub.f64 	%fd146, %fd232, %fd145;
	ld.global.f64 	%fd231, [%rd14+8];
	ld.global.f64 	%fd147, [%rd58+8];
	sub.f64 	%fd148, %fd231, %fd147;
	ld.global.f64 	%fd230, [%rd14+16];
	ld.global.f64 	%fd149, [%rd58+16];
	sub.f64 	%fd150, %fd230, %fd149;
	mul.f64 	%fd151, %fd148, %fd148;
	fma.rn.f64 	%fd152, %fd146, %fd146, %fd151;
	fma.rn.f64 	%fd153, %fd150, %fd150, %fd152;
	setp.geu.f64 	%p18, %fd153, %fd23;
	@%p18 bra 	$L__BB1_20;
	ld.global.u32 	%r34, [%rd88];
	min.s32 	%r35, %r34, %r22;
	st.global.u32 	[%rd88], %r35;
	mul.wide.s32 	%rd59, %r14, 16;
	add.s64 	%rd60, %rd89, %rd59;
	mov.b64 	%rd61, 0;
	st.global.u64 	[%rd60], %rd61;
	ld.global.f64 	%fd232, [%rd14];
	ld.global.f64 	%fd231, [%rd14+8];
	ld.global.f64 	%fd230, [%rd14+16];
$L__BB1_20:
	ld.param.u32 	%r44, [_Z16fuse_prob2_prob3PiiiiiP4Vec3S1_S1_P4PropS_iS_S1_S1_S1_S3__param_2];
	mul.wide.s32 	%rd62, %r44, 24;
	add.s64 	%rd63, %rd92, %rd62;
	ld.global.f64 	%fd154, [%rd63];
	sub.f64 	%fd155, %fd232, %fd154;
	ld.global.f64 	%fd156, [%rd63+8];
	sub.f64 	%fd157, %fd231, %fd156;
	ld.global.f64 	%fd158, [%rd63+16];
	sub.f64 	%fd159, %fd230, %fd158;
	mul.f64 	%fd160, %fd157, %fd157;
	fma.rn.f64 	%fd161, %fd155, %fd155, %fd160;
	fma.rn.f64 	%fd162, %fd159, %fd159, %fd161;
	setp.geu.f64 	%p19, %fd162, 0d42D6BCC41E900000;
	@%p19 bra 	$L__BB1_22;
	mov.b32 	%r36, -2;
	st.global.u32 	[%rd88], %r36;
$L__BB1_22:
	setp.ge.s32 	%p20, %r1, %r23;
	mov.f64 	%fd241, 0d0000000000000000;
	mov.f64 	%fd242, %fd241;
	mov.f64 	%fd243, %fd241;
	@%p20 bra 	$L__BB1_32;
	mov.f64 	%fd240, 0d0000000000000000;
	mov.u32 	%r50, %r1;
	mov.f64 	%fd239, %fd240;
	mov.f64 	%fd238, %fd240;
$L__BB1_24:
	setp.eq.s32 	%p21, %r2, %r50;
	@%p21 bra 	$L__BB1_30;
	mul.wide.s32 	%rd64, %r50, 16;
	add.s64 	%rd65, %rd89, %rd64;
	ld.global.f64 	%fd237, [%rd65];
	ld.global.u8 	%rs2, [%rd65+8];
	setp.eq.s16 	%p22, %rs2, 0;
	@%p22 bra 	$L__BB1_29;
	mov.f64 	%fd236, %fd25;
	mov.u32 	%r51, %r12;
	@%p2 bra 	$L__BB1_28;
	{ // callseq 2, 0
	.param .b64 param0;
	st.param.f64 	[param0], %fd24;
	.param .align 16 .b8 retval0[16];
	call.uni (retval0), 
	__internal_trig_reduction_slowpathd, 
	(
	param0
	);
	ld.param.f64 	%fd236, [retval0];
	ld.param.b32 	%r51, [retval0+8];
	} // callseq 2
$L__BB1_28:
	shl.b32 	%r38, %r51, 6;
	cvt.u64.u32 	%rd66, %r38;
	and.b64  	%rd67, %rd66, 64;
	mov.u64 	%rd68, __cudart_sin_cos_coeffs;
	add.s64 	%rd69, %rd68, %rd67;
	mul.rn.f64 	%fd166, %fd236, %fd236;
	and.b32  	%r39, %r51, 1;
	setp.eq.b32 	%p23, %r39, 1;
	selp.f64 	%fd167, 0dBDA8FF8320FD8164, 0d3DE5DB65F9785EBA, %p23;
	ld.global.nc.v2.f64 	{%fd168, %fd169}, [%rd69];
	fma.rn.f64 	%fd170, %fd167, %fd166, %fd168;
	fma.rn.f64 	%fd171, %fd170, %fd166, %fd169;
	ld.global.nc.v2.f64 	{%fd172, %fd173}, [%rd69+16];
	fma.rn.f64 	%fd174, %fd171, %fd166, %fd172;
	fma.rn.f64 	%fd175, %fd174, %fd166, %fd173;
	ld.global.nc.v2.f64 	{%fd176, %fd177}, [%rd69+32];
	fma.rn.f64 	%fd178, %fd175, %fd166, %fd176;
	fma.rn.f64 	%fd179, %fd178, %fd166, %fd177;
	fma.rn.f64 	%fd180, %fd179, %fd236, %fd236;
	fma.rn.f64 	%fd181, %fd179, %fd166, 0d3FF0000000000000;
	selp.f64 	%fd182, %fd181, %fd180, %p23;
	and.b32  	%r40, %r51, 2;
	setp.eq.s32 	%p24, %r40, 0;
	mov.f64 	%fd183, 0d0000000000000000;
	sub.f64 	%fd184, %fd183, %fd182;
	selp.f64 	%fd185, %fd182, %fd184, %p24;
	abs.f64 	%fd186, %fd185;
	mul.f64 	%fd187, %fd237, 0d3FE0000000000000;
	fma.rn.f64 	%fd237, %fd187, %fd186, %fd237;
$L__BB1_29:
	mul.wide.s32 	%rd70, %r50, 24;
	add.s64 	%rd71, %rd92, %rd70;
	ld.global.f64 	%fd188, [%rd71];
	mul.wide.u32 	%rd72, %r2, 24;
	add.s64 	%rd73, %rd92, %rd72;
	ld.global.f64 	%fd189, [%rd73];
	sub.f64 	%fd190, %fd188, %fd189;
	ld.global.f64 	%fd191, [%rd71+8];
	ld.global.f64 	%fd192, [%rd73+8];
	sub.f64 	%fd193, %fd191, %fd192;
	ld.global.f64 	%fd194, [%rd71+16];
	ld.global.f64 	%fd195, [%rd73+16];
	sub.f64 	%fd196, %fd194, %fd195;
	mul.f64 	%fd197, %fd193, %fd193;
	fma.rn.f64 	%fd198, %fd190, %fd190, %fd197;
	fma.rn.f64 	%fd199, %fd196, %fd196, %fd198;
	add.f64 	%fd200, %fd199, 0d3EB0C6F7A0B5ED8D;
	rsqrt.approx.f64 	%fd201, %fd200;
	mul.f64 	%fd202, %fd201, %fd201;
	mul.f64 	%fd203, %fd201, %fd202;
	mul.f64 	%fd204, %fd237, %fd190;
	fma.rn.f64 	%fd238, %fd204, %fd203, %fd238;
	mul.f64 	%fd205, %fd237, %fd193;
	fma.rn.f64 	%fd239, %fd205, %fd203, %fd239;
	mul.f64 	%fd206, %fd237, %fd196;
	fma.rn.f64 	%fd240, %fd206, %fd203, %fd240;
$L__BB1_30:
	add.s32 	%r50, %r50, %r11;
	setp.lt.s32 	%p25, %r50, %r23;
	@%p25 bra 	$L__BB1_24;
	mul.f64 	%fd241, %fd238, 0d3E3132E26590C335;
	mul.f64 	%fd242, %fd239, 0d3E3132E26590C335;
	mul.f64 	%fd243, %fd240, 0d3E3132E26590C335;
$L__BB1_32:
	setp.ne.s32 	%p26, %r1, 0;
	mul.wide.u32 	%rd74, %r2, 24;
	add.s64 	%rd15, %rd90, %rd74;
	atom.global.add.f64 	%fd207, [%rd15], %fd241;
	atom.global.add.f64 	%fd208, [%rd15+8], %fd242;
	atom.global.add.f64 	%fd209, [%rd15+16], %fd243;
	bar.sync 	0;
	@%p26 bra 	$L__BB1_34;
	add.s64 	%rd76, %rd92, %rd74;
	ld.global.f64 	%fd210, [%rd76];
	ld.global.f64 	%fd211, [%rd15];
	fma.rn.f64 	%fd212, %fd211, 0d404E000000000000, %fd210;
	add.s64 	%rd77, %rd91, %rd74;
	st.global.f64 	[%rd77], %fd212;
	ld.global.f64 	%fd213, [%rd76+8];
	ld.global.f64 	%fd214, [%rd15+8];
	fma.rn.f64 	%fd215, %fd214, 0d404E000000000000, %fd213;
	st.global.f64 	[%rd77+8], %fd215;
	ld.global.f64 	%fd216, [%rd76+16];
	ld.global.f64 	%fd217, [%rd15+16];
	fma.rn.f64 	%fd218, %fd217, 0d404E000000000000, %fd216;
	st.global.f64 	[%rd77+16], %fd218;
$L__BB1_34:
	ld.param.u32 	%r46, [_Z16fuse_prob2_prob3PiiiiiP4Vec3S1_S1_P4PropS_iS_S1_S1_S1_S3__param_10];
	add.s64 	%rd88, %rd88, 4;
	mul.wide.s32 	%rd78, %r23, 24;
	add.s64 	%rd92, %rd92, %rd78;
	add.s64 	%rd91, %rd91, %rd78;
	add.s64 	%rd90, %rd90, %rd78;
	mul.wide.s32 	%rd79, %r23, 16;
	add.s64 	%rd89, %rd89, %rd79;
	add.s32 	%r49, %r49, 1;
	setp.ne.s32 	%p27, %r49, %r46;
	@%p27 bra 	$L__BB1_17;
$L__BB1_35:
	ret;

}
.func  (.param .align 16 .b8 func_retval0[16]) __internal_trig_reduction_slowpathd(
	.param .b64 __internal_trig_reduction_slowpathd_param_0
)
{
	.local .align 8 .b8 	__local_depot2[40];
	.reg .b64 	%SP;
	.reg .b64 	%SPL;
	.reg .pred 	%p<10>;
	.reg .b32 	%r<47>;
	.reg .b64 	%rd<74>;
	.reg .b64 	%fd<5>;

	mov.u64 	%SPL, __local_depot2;
	ld.param.f64 	%fd4, [__internal_trig_reduction_slowpathd_param_0];
	add.u64 	%rd1, %SPL, 0;
	{
	.reg .b32 %temp; 
	mov.b64 	{%temp, %r1}, %fd4;
	}
	shr.u32 	%r2, %r1, 20;
	and.b32  	%r3, %r2, 2047;
	setp.eq.s32 	%p1, %r3, 2047;
	mov.b32 	%r46, 0;
	@%p1 bra 	$L__BB2_9;
	add.s32 	%r20, %r3, -1024;
	mov.b64 	%rd20, %fd4;
	shl.b64 	%rd2, %rd20, 11;
	shr.u32 	%r4, %r20, 6;
	sub.s32 	%r45, 15, %r4;
	sub.s32 	%r21, 19, %r4;
	setp.lt.u32 	%p2, %r20, 128;
	selp.b32 	%r6, 18, %r21, %p2;
	setp.ge.s32 	%p3, %r45, %r6;
	mov.b64 	%rd70, 0;
	@%p3 bra 	$L__BB2_4;
	add.s32 	%r23, %r6, %r4;
	neg.s32 	%r43, %r23;
	or.b64  	%rd3, %rd2, -9223372036854775808;
	mov.b64 	%rd70, 0;
	mov.b32 	%r42, 0;
	mov.u64 	%rd25, __cudart_i2opi_d;
	mov.u32 	%r44, %r45;
$L__BB2_3:
	.pragma "nounroll";
	mul.wide.s32 	%rd22, %r42, 8;
	add.s64 	%rd23, %rd1, %rd22;
	mul.wide.s32 	%rd24, %r44, 8;
	add.s64 	%rd26, %rd25, %rd24;
	ld.global.nc.u64 	%rd27, [%rd26];
	{
	.reg .u32 %r0, %r1, %r2, %r3, %alo, %ahi, %blo, %bhi, %clo, %chi;
	mov.b64 	{%alo,%ahi}, %rd27;
	mov.b64 	{%blo,%bhi}, %rd3;
	mov.b64 	{%clo,%chi}, %rd70;
	mad.lo.cc.u32 	%r0, %alo, %blo, %clo;
	madc.hi.cc.u32 	%r1, %alo, %blo, %chi;
	madc.hi.u32 	%r2, %alo, %bhi, 0;
	mad.lo.cc.u32 	%r1, %alo, %bhi, %r1;
	madc.hi.cc.u32 	%r2, %ahi, %blo, %r2;
	madc.hi.u32 	%r3, %ahi, %bhi, 0;
	mad.lo.cc.u32 	%r1, %ahi, %blo, %r1;
	madc.lo.cc.u32 	%r2, %ahi, %bhi, %r2;
	addc.u32 	%r3, %r3, 0;
	mov.b64 	%rd28, {%r0,%r1};
	mov.b64 	%rd70, {%r2,%r3};
	}
	st.local.u64 	[%rd23], %rd28;
	add.s32 	%r44, %r44, 1;
	add.s32 	%r43, %r43, 1;
	add.s32 	%r42, %r42, 1;
	setp.ne.s32 	%p4, %r43, -15;
	mov.u32 	%r45, %r6;
	@%p4 bra 	$L__BB2_3;
$L__BB2_4:
	cvt.s64.s32 	%rd29, %r45;
	cvt.u64.u32 	%rd30, %r4;
	add.s64 	%rd31, %rd30, %rd29;
	shl.b64 	%rd32, %rd31, 3;
	add.s64 	%rd33, %rd1, %rd32;
	st.local.u64 	[%rd33+-120], %rd70;
	and.b32  	%r15, %r2, 63;
	ld.local.u64 	%rd72, [%rd1+16];
	ld.local.u64 	%rd71, [%rd1+24];
	setp.eq.s32 	%p5, %r15, 0;
	@%p5 bra 	$L__BB2_6;
	shl.b64 	%rd34, %rd71, %r15;
	shr.u64 	%rd35, %rd72, 1;
	xor.b32  	%r24, %r15, 63;
	shr.u64 	%rd36, %rd35, %r24;
	or.b64  	%rd71, %rd34, %rd36;
	ld.local.u64 	%rd37, [%rd1+8];
	shl.b64 	%rd38, %rd72, %r15;
	shr.u64 	%rd39, %rd37, 1;
	shr.u64 	%rd40, %rd39, %r24;
	or.b64  	%rd72, %rd38, %rd40;
$L__BB2_6:
	and.b32  	%r25, %r1, -2147483648;
	shr.u64 	%rd41, %rd71, 62;
	cvt.u32.u64 	%r26, %rd41;
	mov.b64 	{%r27, %r28}, %rd71;
	mov.b64 	{%r29, %r30}, %rd72;
	shf.l.wrap.b32 	%r31, %r30, %r27, 2;
	shf.l.wrap.b32 	%r32, %r27, %r28, 2;
	mov.b64 	%rd42, {%r31, %r32};
	shl.b64 	%rd43, %rd72, 2;
	shr.u64 	%rd44, %rd42, 63;
	cvt.u32.u64 	%r33, %rd44;
	add.s32 	%r34, %r33, %r26;
	setp.eq.s32 	%p6, %r25, 0;
	neg.s32 	%r35, %r34;
	selp.b32 	%r46, %r34, %r35, %p6;
	setp.gt.s64 	%p7, %rd42, -1;
	mov.b64 	%rd45, 0;
	{
	.reg .u32 %r0, %r1, %r2, %r3, %a0, %a1, %a2, %a3, %b0, %b1, %b2, %b3;
	mov.b64 	{%a0,%a1}, %rd45;
	mov.b64 	{%a2,%a3}, %rd45;
	mov.b64 	{%b0,%b1}, %rd43;
	mov.b64 	{%b2,%b3}, %rd42;
	sub.cc.u32 	%r0, %a0, %b0;
	subc.cc.u32 	%r1, %a1, %b1;
	subc.cc.u32 	%r2, %a2, %b2;
	subc.u32 	%r3, %a3, %b3;
	mov.b64 	%rd46, {%r0,%r1};
	mov.b64 	%rd47, {%r2,%r3};
	}
	xor.b32  	%r36, %r25, -2147483648;
	selp.b64 	%rd73, %rd42, %rd47, %p7;
	selp.b64 	%rd14, %rd43, %rd46, %p7;
	selp.b32 	%r17, %r25, %r36, %p7;
	clz.b64 	%r37, %rd73;
	cvt.u64.u32 	%rd15, %r37;
	setp.eq.s32 	%p8, %r37, 0;
	@%p8 bra 	$L__BB2_8;
	cvt.u32.u64 	%r38, %rd15;
	and.b32  	%r39, %r38, 63;
	shl.b64 	%rd48, %rd73, %r39;
	shr.u64 	%rd49, %rd14, 1;
	not.b32 	%r40, %r38;
	and.b32  	%r41, %r40, 63;
	shr.u64 	%rd50, %rd49, %r41;
	or.b64  	%rd73, %rd48, %rd50;
$L__BB2_8:
	mov.b64 	%rd51, -3958705157555305931;
	{
	.reg .u32 %r0, %r1, %r2, %r3, %alo, %ahi, %blo, %bhi;
	mov.b64 	{%alo,%ahi}, %rd73;
	mov.b64 	{%blo,%bhi}, %rd51;
	mul.lo.u32 	%r0, %alo, %blo;
	mul.hi.u32 	%r1, %alo, %blo;
	mad.lo.cc.u32 	%r1, %alo, %bhi, %r1;
	madc.hi.u32 	%r2, %alo, %bhi, 0;
	mad.lo.cc.u32 	%r1, %ahi, %blo, %r1;
	madc.hi.cc.u32 	%r2, %ahi, %blo, %r2;
	madc.hi.u32 	%r3, %ahi, %bhi, 0;
	mad.lo.cc.u32 	%r2, %ahi, %bhi, %r2;
	addc.u32 	%r3, %r3, 0;
	mov.b64 	%rd52, {%r0,%r1};
	mov.b64 	%rd53, {%r2,%r3};
	}
	setp.gt.s64 	%p9, %rd53, 0;
	{
	.reg .u32 %r0, %r1, %r2, %r3, %a0, %a1, %a2, %a3, %b0, %b1, %b2, %b3;
	mov.b64 	{%a0,%a1}, %rd52;
	mov.b64 	{%a2,%a3}, %rd53;
	mov.b64 	{%b0,%b1}, %rd52;
	mov.b64 	{%b2,%b3}, %rd53;
	add.cc.u32 	%r0, %a0, %b0;
	addc.cc.u32 	%r1, %a1, %b1;
	addc.cc.u32 	%r2, %a2, %b2;
	addc.u32 	%r3, %a3, %b3;
	mov.b64 	%rd54, {%r0,%r1};
	mov.b64 	%rd55, {%r2,%r3};
	}
	selp.b64 	%rd56, %rd55, %rd53, %p9;
	selp.s64 	%rd57, -1, 0, %p9;
	sub.s64 	%rd58, %rd57, %rd15;
	cvt.u64.u32 	%rd59, %r17;
	shl.b64 	%rd60, %rd59, 32;
	add.s64 	%rd61, %rd56, 1;
	shr.u64 	%rd62, %rd61, 10;
	add.s64 	%rd63, %rd62, 1;
	shr.u64 	%rd64, %rd63, 1;
	shl.b64 	%rd65, %rd58, 52;
	add.s64 	%rd66, %rd65, %rd64;
	add.s64 	%rd67, %rd66, 4602678819172646912;
	or.b64  	%rd68, %rd67, %rd60;
	mov.b64 	%fd4, %rd68;
$L__BB2_9:
	st.param.f64 	[func_retval0], %fd4;
	st.param.b32 	[func_retval0+8], %r46;
	ret;

}


// ===== COMPILED SASS (sm_100) =====

	.target	sm_100

	.elftype	@"ET_EXEC"


//--------------------- .note.nv.tkinfo           --------------------------
	.section	.note.nv.tkinfo,"",@"SHT_NOTE"
	.sectionflags	@"SHF_NOTE_NV_TKINFO"
	.tkinfo
        /*0018*/ 	.word	0x00000002
        /*0030*/ 	.string	""
        /*0030*/ 	.string	"ptxas"
        /*0030*/ 	.string	"Cuda compilation tools, release 13.0, V13.0.88"
        /*0030*/ 	.string	"Build cuda_13.0.r13.0/compiler.36424714_0"
        /*0030*/ 	.string	"-arch sm_100 -m 64 "



//--------------------- .note.nv.cuinfo           --------------------------
	.section	.note.nv.cuinfo,"",@"SHT_NOTE"
	.sectionflags	@"SHF_NOTE_NV_CUINFO"
        /*0018*/ 	.short	0x0002
        /*001a*/ 	.short	0x0064
        /*001c*/ 	.short	0x0082
	.zero		2


//--------------------- .nv.info                  --------------------------
	.section	.nv.info,"",@"SHT_CUDA_INFO"
	.align	4


	//----- nvinfo : EIATTR_REGCOUNT
	.align		4
        /*0000*/ 	.byte	0x04, 0x2f
        /*0002*/ 	.short	(.L_3 - .L_2)
	.align		4
.L_2:
        /*0004*/ 	.word	index@(_Z16fuse_prob1_prob3PdiiiiP4Vec3S1_S1_P4PropPiiS4_S1_S1_S1_S3_)
        /*0008*/ 	.word	0x00000030


	//----- nvinfo : EIATTR_FRAME_SIZE
	.align		4
.L_3:
        /*000c*/ 	.byte	0x04, 0x11
        /*000e*/ 	.short	(.L_5 - .L_4)
	.align		4
.L_4:
        /*0010*/ 	.word	index@($_Z16fuse_prob1_prob3PdiiiiP4Vec3S1_S1_P4PropPiiS4_S1_S1_S1_S3_$__internal_trig_reduction_slowpathd)
        /*0014*/ 	.word	0x00000028


	//----- nvinfo : EIATTR_FRAME_SIZE
	.align		4
.L_5:
        /*0018*/ 	.byte	0x04, 0x11
        /*001a*/ 	.short	(.L_7 - .L_6)
	.align		4
.L_6:
        /*001c*/ 	.word	index@($__internal_4_$__cuda_sm20_dsqrt_rn_f64_mediumpath_v1)
        /*0020*/ 	.word	0x00000028


	//----- nvinfo : EIATTR_FRAME_SIZE
	.align		4
.L_7:
        /*0024*/ 	.byte	0x04, 0x11
        /*0026*/ 	.short	(.L_9 - .L_8)
	.align		4
.L_8:
        /*0028*/ 	.word	index@($__internal_3_$__cuda_sm20_drsqrt_f64_slowpath_v2)
        /*002c*/ 	.word	0x00000028


	//----- nvinfo : EIATTR_FRAME_SIZE
	.align		4
.L_9:
        /*0030*/ 	.byte	0x04, 0x11
        /*0032*/ 	.short	(.L_11 - .L_10)
	.align		4
.L_10:
        /*0034*/ 	.word	index@($__internal_2_$__cuda_sm20_div_rn_f64_full)
        /*0038*/ 	.word	0x00000028


	//----- nvinfo : EIATTR_FRAME_SIZE
	.align		4
.L_11:
        /*003c*/ 	.byte	0x04, 0x11
        /*003e*/ 	.short	(.L_13 - .L_12)
	.align		4
.L_12:
        /*0040*/ 	.word	index@(_Z16fuse_prob1_prob3PdiiiiP4Vec3S1_S1_P4PropPiiS4_S1_S1_S1_S3_)
        /*0044*/ 	.word	0x00000028


	//----- nvinfo : EIATTR_REGCOUNT
	.align		4
.L_13:
        /*0048*/ 	.byte	0x04, 0x2f
        /*004a*/ 	.short	(.L_15 - .L_14)
	.align		4
.L_14:
        /*004c*/ 	.word	index@(_Z16fuse_prob2_prob3PiiiiiP4Vec3S1_S1_P4PropS_iS_S1_S1_S1_S3_)
        /*0050*/ 	.word	0x00000038


	//----- nvinfo : EIATTR_FRAME_SIZE
	.align		4
.L_15:
        /*0054*/ 	.byte	0x04, 0x11
        /*0056*/ 	.short	(.L_17 - .L_16)
	.align		4
.L_16:
        /*0058*/ 	.word	index@($_Z16fuse_prob2_prob3PiiiiiP4Vec3S1_S1_P4PropS_iS_S1_S1_S1_S3_$__internal_trig_reduction_slowpathd)
        /*005c*/ 	.word	0x00000028


	//----- nvinfo : EIATTR_FRAME_SIZE
	.align		4
.L_17:
        /*0060*/ 	.byte	0x04, 0x11
        /*0062*/ 	.short	(.L_19 - .L_18)
	.align		4
.L_18:
        /*0064*/ 	.word	index@($__internal_1_$__cuda_sm20_drsqrt_f64_slowpath_v2)
        /*0068*/ 	.word	0x00000028


	//----- nvinfo : EIATTR_FRAME_SIZE
	.align		4
.L_19:
        /*006c*/ 	.byte	0x04, 0x11
        /*006e*/ 	.short	(.L_21 - .L_20)
	.align		4
.L_20:
        /*0070*/ 	.word	index@($__internal_0_$__cuda_sm20_div_rn_f64_full)
        /*0074*/ 	.word	0x00000028


	//----- nvinfo : EIATTR_FRAME_SIZE
	.align		4
.L_21:
        /*0078*/ 	.byte	0x04, 0x11
        /*007a*/ 	.short	(.L_23 - .L_22)
	.align		4
.L_22:
        /*007c*/ 	.word	index@(_Z16fuse_prob2_prob3PiiiiiP4Vec3S1_S1_P4PropS_iS_S1_S1_S1_S3_)
        /*0080*/ 	.word	0x00000028


	//----- nvinfo : EIATTR_MIN_STACK_SIZE
	.align		4
.L_23:
        /*0084*/ 	.byte	0x04, 0x12
        /*0086*/ 	.short	(.L_25 - .L_24)
	.align		4
.L_24:
        /*0088*/ 	.word	index@(_Z16fuse_prob2_prob3PiiiiiP4Vec3S1_S1_P4PropS_iS_S1_S1_S1_S3_)
        /*008c*/ 	.word	0x00000028


	//----- nvinfo : EIATTR_MIN_STACK_SIZE
	.align		4
.L_25:
        /*0090*/ 	.byte	0x04, 0x12
        /*0092*/ 	.short	(.L_27 - .L_26)
	.align		4
.L_26:
        /*0094*/ 	.word	index@(_Z16fuse_prob1_prob3PdiiiiP4Vec3S1_S1_P4PropPiiS4_S1_S1_S1_S3_)
        /*0098*/ 	.word	0x00000028
.L_27:


//--------------------- .nv.compat                --------------------------
	.section	.nv.compat,"",@"SHT_CUDA_COMPAT_INFO"
	.align	4
        /*0000*/ 	.byte	0x02, 0x09, 0x00, 0x00, 0x02, 0x02, 0x01, 0x00, 0x02, 0x05, 0x05, 0x00, 0x03, 0x07, 0x01, 0x01
        /*0010*/ 	.byte	0x02, 0x03, 0x00, 0x00, 0x02, 0x06, 0x01, 0x00, 0x04, 0x0b, 0x08, 0x00, 0x01, 0x00, 0x00, 0x00
        /*0020*/ 	.byte	0x00, 0x00, 0x00, 0x00


//--------------------- .nv.info._Z16fuse_prob2_prob3PiiiiiP4Vec3S1_S1_P4PropS_iS_S1_S1_S1_S3_ --------------------------
	.section	.nv.info._Z16fuse_prob2_prob3PiiiiiP4Vec3S1_S1_P4PropS_iS_S1_S1_S1_S3_,"",@"SHT_CUDA_INFO"
	.sectionflags	@""
	.align	4


	//----- nvinfo : EIATTR_CUDA_API_VERSION
	.align		4
        /*0000*/ 	.byte	0x04, 0x37
        /*0002*/ 	.short	(.L_29 - .L_28)
.L_28:
        /*0004*/ 	.word	0x00000082


	//----- nvinfo : EIATTR_KPARAM_INFO
	.align		4
.L_29:
        /*0008*/ 	.byte	0x04, 0x17
        /*000a*/ 	.short	(.L_31 - .L_30)
.L_30:
        /*000c*/ 	.word	0x00000000
        /*0010*/ 	.short	0x000f
        /*0012*/ 	.short	0x0068
        /*0014*/ 	.byte	0x00, 0xf5, 0x21, 0x00


	//----- nvinfo : EIATTR_KPARAM_INFO
	.align		4
.L_31:
        /*0018*/ 	.byte	0x04, 0x17
        /*001a*/ 	.short	(.L_33 - .L_32)
.L_32:
        /*001c*/ 	.word	0x00000000
        /*0020*/ 	.short	0x000e
        /*0022*/ 	.short	0x0060
        /*0024*/ 	.byte	0x00, 0xf5, 0x21, 0x00


	//----- nvinfo : EIATTR_KPARAM_INFO
	.align		4
.L_33:
        /*0028*/ 	.byte	0x04, 0x17
        /*002a*/ 	.short	(.L_35 - .L_34)
.L_34:
        /*002c*/ 	.word	0x00000000
        /*0030*/ 	.short	0x000d
        /*0032*/ 	.short	0x0058
        /*0034*/ 	.byte	0x00, 0xf5, 0x21, 0x00


	//----- nvinfo : EIATTR_KPARAM_INFO
	.align		4
.L_35:
        /*0038*/ 	.byte	0x04, 0x17
        /*003a*/ 	.short	(.L_37 - .L_36)
.L_36:
        /*003c*/ 	.word	0x00000000
        /*0040*/ 	.short	0x000c
        /*0042*/ 	.short	0x0050
        /*0044*/ 	.byte	0x00, 0xf5, 0x21, 0x00


	//----- nvinfo : EIATTR_KPARAM_INFO
	.align		4
.L_37:
        /*0048*/ 	.byte	0x04, 0x17
        /*004a*/ 	.short	(.L_39 - .L_38)
.L_38:
        /*004c*/ 	.word	0x00000000
        /*0050*/ 	.short	0x000b
        /*0052*/ 	.short	0x0048
        /*0054*/ 	.byte	0x00, 0xf5, 0x21, 0x00


	//----- nvinfo : EIATTR_KPARAM_INFO
	.align		4
.L_39:
        /*0058*/ 	.byte	0x04, 0x17
        /*005a*/ 	.short	(.L_41 - .L_40)
.L_40:
        /*005c*/ 	.word	0x00000000
        /*0060*/ 	.short	0x000a
        /*0062*/ 	.short	0x0040
        /*0064*/ 	.byte	0x00, 0xf0, 0x11, 0x00


	//----- nvinfo : EIATTR_KPARAM_INFO
	.align		4
.L_41:
        /*0068*/ 	.byte	0x04, 0x17
        /*006a*/ 	.short	(.L_43 - .L_42)
.L_42:
        /*006c*/ 	.word	0x00000000
        /*0070*/ 	.short	0x0009
        /*0072*/ 	.short	0x0038
        /*0074*/ 	.byte	0x00, 0xf5, 0x21, 0x00


	//----- nvinfo : EIATTR_KPARAM_INFO
	.align		4
.L_43:
        /*0078*/ 	.byte	0x04, 0x17
        /*007a*/ 	.short	(.L_45 - .L_44)
.L_44:
        /*007c*/ 	.word	0x00000000
        /*0080*/ 	.short	0x0008
        /*0082*/ 	.short	0x0030
        /*0084*/ 	.byte	0x00, 0xf5, 0x21, 0x00


	//----- nvinfo : EIATTR_KPARAM_INFO
	.align		4
.L_45:
        /*0088*/ 	.byte	0x04, 0x17
        /*008a*/ 	.short	(.L_47 - .L_46)
.L_46:
        /*008c*/ 	.word	0x00000000
        /*0090*/ 	.short	0x0007
        /*0092*/ 	.short	0x0028
        /*0094*/ 	.byte	0x00, 0xf5, 0x21, 0x00


	//----- nvinfo : EIATTR_KPARAM_INFO
	.align		4
.L_47:
        /*0098*/ 	.byte	0x04, 0x17
        /*009a*/ 	.short	(.L_49 - .L_48)
.L_48:
        /*009c*/ 	.word	0x00000000
        /*00a0*/ 	.short	0x0006
        /*00a2*/ 	.short	0x0020
        /*00a4*/ 	.byte	0x00, 0xf5, 0x21, 0x00


	//----- nvinfo : EIATTR_KPARAM_INFO
	.align		4
.L_49:
        /*00a8*/ 	.byte	0x04, 0x17
        /*00aa*/ 	.short	(.L_51 - .L_50)
.L_50:
        /*00ac*/ 	.word	0x00000000
        /*00b0*/ 	.short	0x0005
        /*00b2*/ 	.short	0x0018
        /*00b4*/ 	.byte	0x00, 0xf5, 0x21, 0x00


	//----- nvinfo : EIATTR_KPARAM_INFO
	.align		4
.L_51:
        /*00b8*/ 	.byte	0x04, 0x17
        /*00ba*/ 	.short	(.L_53 - .L_52)
.L_52:
        /*00bc*/ 	.word	0x00000000
        /*00c0*/ 	.short	0x0004
        /*00c2*/ 	.short	0x0014
        /*00c4*/ 	.byte	0x00, 0xf0, 0x11, 0x00


	//----- nvinfo : EIATTR_KPARAM_INFO
	.align		4
.L_53:
        /*00c8*/ 	.byte	0x04, 0x17
        /*00ca*/ 	.short	(.L_55 - .L_54)
.L_54:
        /*00cc*/ 	.word	0x00000000
        /*00d0*/ 	.short	0x0003
        /*00d2*/ 	.short	0x0010
        /*00d4*/ 	.byte	0x00, 0xf0, 0x11, 0x00


	//----- nvinfo : EIATTR_KPARAM_INFO
	.align		4
.L_55:
        /*00d8*/ 	.byte	0x04, 0x17
        /*00da*/ 	.short	(.L_57 - .L_56)
.L_56:
        /*00dc*/ 	.word	0x00000000
        /*00e0*/ 	.short	0x0002
        /*00e2*/ 	.short	0x000c
        /*00e4*/ 	.byte	0x00, 0xf0, 0x11, 0x00


	//----- nvinfo : EIATTR_KPARAM_INFO
	.align		4
.L_57:
        /*00e8*/ 	.byte	0x04, 0x17
        /*00ea*/ 	.short	(.L_59 - .L_58)
.L_58:
        /*00ec*/ 	.word	0x00000000
        /*00f0*/ 	.short	0x0001
        /*00f2*/ 	.short	0x0008
        /*00f4*/ 	.byte	0x00, 0xf0, 0x11, 0x00


	//----- nvinfo : EIATTR_KPARAM_INFO
	.align		4
.L_59:
        /*00f8*/ 	.byte	0x04, 0x17
        /*00fa*/ 	.short	(.L_61 - .L_60)
.L_60:
        /*00fc*/ 	.word	0x00000000
        /*0100*/ 	.short	0x0000
        /*0102*/ 	.short	0x0000
        /*0104*/ 	.byte	0x00, 0xf5, 0x21, 0x00


	//----- nvinfo : EIATTR_SPARSE_MMA_MASK
	.align		4
.L_61:
        /*0108*/ 	.byte	0x03, 0x50
        /*010a*/ 	.short	0x0000


	//----- nvinfo : EIATTR_MAXREG_COUNT
	.align		4
        /*010c*/ 	.byte	0x03, 0x1b
        /*010e*/ 	.short	0x00ff


	//----- nvinfo : EIATTR_NUM_BARRIERS
	.align		4
        /*0110*/ 	.byte	0x02, 0x4c
        /*0112*/ 	.byte	0x01
	.zero		1


	//----- nvinfo : EIATTR_MERCURY_ISA_VERSION
	.align		4
        /*0114*/ 	.byte	0x03, 0x5f
        /*0116*/ 	.short	0x0101


	//----- nvinfo : EIATTR_VRC_CTA_INIT_COUNT
	.align		4
        /*0118*/ 	.byte	0x02, 0x4a
	.zero		1
	.zero		1


	//----- nvinfo : EIATTR_EXIT_INSTR_OFFSETS
	.align		4
        /*011c*/ 	.byte	0x04, 0x1c
        /*011e*/ 	.short	(.L_63 - .L_62)


	//   ....[0]....
.L_62:
        /*0120*/ 	.word	0x00000e60


	//   ....[1]....
        /*0124*/ 	.word	0x00001ee0


	//----- nvinfo : EIATTR_CRS_STACK_SIZE
	.align		4
.L_63:
        /*0128*/ 	.byte	0x04, 0x1e
        /*012a*/ 	.short	(.L_65 - .L_64)
.L_64:
        /*012c*/ 	.word	0x00000000


	//----- nvinfo : EIATTR_CBANK_PARAM_SIZE
	.align		4
.L_65:
        /*0130*/ 	.byte	0x03, 0x19
        /*0132*/ 	.short	0x0070


	//----- nvinfo : EIATTR_PARAM_CBANK
	.align		4
        /*0134*/ 	.byte	0x04, 0x0a
        /*0136*/ 	.short	(.L_67 - .L_66)
	.align		4
.L_66:
        /*0138*/ 	.word	index@(.nv.constant0._Z16fuse_prob2_prob3PiiiiiP4Vec3S1_S1_P4PropS_iS_S1_S1_S1_S3_)
        /*013c*/ 	.short	0x0380
        /*013e*/ 	.short	0x0070


	//----- nvinfo : EIATTR_SW_WAR
	.align		4
.L_67:
        /*0140*/ 	.byte	0x04, 0x36
        /*0142*/ 	.short	(.L_69 - .L_68)
.L_68:
        /*0144*/ 	.word	0x00000008
.L_69:


//--------------------- .nv.info._Z16fuse_prob1_prob3PdiiiiP4Vec3S1_S1_P4PropPiiS4_S1_S1_S1_S3_ --------------------------
	.section	.nv.info._Z16fuse_prob1_prob3PdiiiiP4Vec3S1_S1_P4PropPiiS4_S1_S1_S1_S3_,"",@"SHT_CUDA_INFO"
	.sectionflags	@""
	.align	4


	//----- nvinfo : EIATTR_CUDA_API_VERSION
	.align		4
        /*0000*/ 	.byte	0x04, 0x37
        /*0002*/ 	.short	(.L_71 - .L_70)
.L_70:
        /*0004*/ 	.word	0x00000082


	//----- nvinfo : EIATTR_KPARAM_INFO
	.align		4
.L_71:
        /*0008*/ 	.byte	0x04, 0x17
        /*000a*/ 	.short	(.L_73 - .L_72)
.L_72:
        /*000c*/ 	.word	0x00000000
        /*0010*/ 	.short	0x000f
        /*0012*/ 	.short	0x0068
        /*0014*/ 	.byte	0x00, 0xf5, 0x21, 0x00


	//----- nvinfo : EIATTR_KPARAM_INFO
	.align		4
.L_73:
        /*0018*/ 	.byte	0x04, 0x17
        /*001a*/ 	.short	(.L_75 - .L_74)
.L_74:
        /*001c*/ 	.word	0x00000000
        /*0020*/ 	.short	0x000e
        /*0022*/ 	.short	0x0060
        /*0024*/ 	.byte	0x00, 0xf5, 0x21, 0x00


	//----- nvinfo : EIATTR_KPARAM_INFO
	.align		4
.L_75:
        /*0028*/ 	.byte	0x04, 0x17
        /*002a*/ 	.short	(.L_77 - .L_76)
.L_76:
        /*002c*/ 	.word	0x00000000
        /*0030*/ 	.short	0x000d
        /*0032*/ 	.short	0x0058
        /*0034*/ 	.byte	0x00, 0xf5, 0x21, 0x00


	//----- nvinfo : EIATTR_KPARAM_INFO
	.align		4
.L_77:
        /*0038*/ 	.byte	0x04, 0x17
        /*003a*/ 	.short	(.L_79 - .L_78)
.L_78:
        /*003c*/ 	.word	0x00000000
        /*0040*/ 	.short	0x000c
        /*0042*/ 	.short	0x0050
        /*0044*/ 	.byte	0x00, 0xf5, 0x21, 0x00


	//----- nvinfo : EIATTR_KPARAM_INFO
	.align		4
.L_79:
        /*0048*/ 	.byte	0x04, 0x17
        /*004a*/ 	.short	(.L_81 - .L_80)
.L_80:
        /*004c*/ 	.word	0x00000000
        /*0050*/ 	.short	0x000b
        /*0052*/ 	.short	0x0048
        /*0054*/ 	.byte	0x00, 0xf5, 0x21, 0x00


	//----- nvinfo : EIATTR_KPARAM_INFO
	.align		4
.L_81:
        /*0058*/ 	.byte	0x04, 0x17
        /*005a*/ 	.short	(.L_83 - .L_82)
.L_82:
        /*005c*/ 	.word	0x00000000
        /*0060*/ 	.short	0x000a
        /*0062*/ 	.short	0x0040
        /*0064*/ 	.byte	0x00, 0xf0, 0x11, 0x00


	//----- nvinfo : EIATTR_KPARAM_INFO
	.align		4
.L_83:
        /*0068*/ 	.byte	0x04, 0x17
        /*006a*/ 	.short	(.L_85 - .L_84)
.L_84:
        /*006c*/ 	.word	0x00000000
        /*0070*/ 	.short	0x0009
        /*0072*/ 	.short	0x0038
        /*0074*/ 	.byte	0x00, 0xf5, 0x21, 0x00


	//----- nvinfo : EIATTR_KPARAM_INFO
	.align		4
.L_85:
        /*0078*/ 	.byte	0x04, 0x17
        /*007a*/ 	.short	(.L_87 - .L_86)
.L_86:
        /*007c*/ 	.word	0x00000000
        /*0080*/ 	.short	0x0008
        /*0082*/ 	.short	0x0030
        /*0084*/ 	.byte	0x00, 0xf5, 0x21, 0x00


	//----- nvinfo : EIATTR_KPARAM_INFO
	.align		4
.L_87:
        /*0088*/ 	.byte	0x04, 0x17
        /*008a*/ 	.short	(.L_89 - .L_88)
.L_88:
        /*008c*/ 	.word	0x00000000
        /*0090*/ 	.short	0x0007
        /*0092*/ 	.short	0x0028
        /*0094*/ 	.byte	0x00, 0xf5, 0x21, 0x00


	//----- nvinfo : EIATTR_KPARAM_INFO
	.align		4
.L_89:
        /*0098*/ 	.byte	0x04, 0x17
        /*009a*/ 	.short	(.L_91 - .L_90)
.L_90:
        /*009c*/ 	.word	0x00000000
        /*00a0*/ 	.short	0x0006
        /*00a2*/ 	.short	0x0020
        /*00a4*/ 	.byte	0x00, 0xf5, 0x21, 0x00


	//----- nvinfo : EIATTR_KPARAM_INFO
	.align		4
.L_91:
        /*00a8*/ 	.byte	0x04, 0x17
        /*00aa*/ 	.short	(.L_93 - .L_92)
.L_92:
        /*00ac*/ 	.word	0x00000000
        /*00b0*/ 	.short	0x0005
        /*00b2*/ 	.short	0x0018
        /*00b4*/ 	.byte	0x00, 0xf5, 0x21, 0x00


	//----- nvinfo : EIATTR_KPARAM_INFO
	.align		4
.L_93:
        /*00b8*/ 	.byte	0x04, 0x17
        /*00ba*/ 	.short	(.L_95 - .L_94)
.L_94:
        /*00bc*/ 	.word	0x00000000
        /*00c0*/ 	.short	0x0004
        /*00c2*/ 	.short	0x0014
        /*00c4*/ 	.byte	0x00, 0xf0, 0x11, 0x00


	//----- nvinfo : EIATTR_KPARAM_INFO
	.align		4
.L_95:
        /*00c8*/ 	.byte	0x04, 0x17
        /*00ca*/ 	.short	(.L_97 - .L_96)
.L_96:
        /*00cc*/ 	.word	0x00000000
        /*00d0*/ 	.short	0x0003
        /*00d2*/ 	.short	0x0010
        /*00d4*/ 	.byte	0x00, 0xf0, 0x11, 0x00


	//----- nvinfo : EIATTR_KPARAM_INFO
	.align		4
.L_97:
        /*00d8*/ 	.byte	0x04, 0x17
        /*00da*/ 	.short	(.L_99 - .L_98)
.L_98:
        /*00dc*/ 	.word	0x00000000
        /*00e0*/ 	.short	0x0002
        /*00e2*/ 	.short	0x000c
        /*00e4*/ 	.byte	0x00, 0xf0, 0x11, 0x00


	//----- nvinfo : EIATTR_KPARAM_INFO
	.align		4
.L_99:
        /*00e8*/ 	.byte	0x04, 0x17
        /*00ea*/ 	.short	(.L_101 - .L_100)
.L_100:
        /*00ec*/ 	.word	0x00000000
        /*00f0*/ 	.short	0x0001
        /*00f2*/ 	.short	0x0008
        /*00f4*/ 	.byte	0x00, 0xf0, 0x11, 0x00


	//----- nvinfo : EIATTR_KPARAM_INFO
	.align		4
.L_101:
        /*00f8*/ 	.byte	0x04, 0x17
        /*00fa*/ 	.short	(.L_103 - .L_102)
.L_102:
        /*00fc*/ 	.word	0x00000000
        /*0100*/ 	.short	0x0000
        /*0102*/ 	.short	0x0000
        /*0104*/ 	.byte	0x00, 0xf5, 0x21, 0x00


	//----- nvinfo : EIATTR_SPARSE_MMA_MASK
	.align		4
.L_103:
        /*0108*/ 	.byte	0x03, 0x50
        /*010a*/ 	.short	0x0000


	//----- nvinfo : EIATTR_MAXREG_COUNT
	.align		4
        /*010c*/ 	.byte	0x03, 0x1b
        /*010e*/ 	.short	0x00ff


	//----- nvinfo : EIATTR_NUM_BARRIERS
	.align		4
        /*0110*/ 	.byte	0x02, 0x4c
        /*0112*/ 	.byte	0x01
	.zero		1


	//----- nvinfo : EIATTR_MERCURY_ISA_VERSION
	.align		4
        /*0114*/ 	.byte	0x03, 0x5f
        /*0116*/ 	.short	0x0101


	//----- nvinfo : EIATTR_VRC_CTA_INIT_COUNT
	.align		4
        /*0118*/ 	.byte	0x02, 0x4a
	.zero		1
	.zero		1


	//----- nvinfo : EIATTR_EXIT_INSTR_OFFSETS
	.align		4
        /*011c*/ 	.byte	0x04, 0x1c
        /*011e*/ 	.short	(.L_105 - .L_104)


	//   ....[0]....
.L_104:
        /*0120*/ 	.word	0x00000a30


	//   ....[1]....
        /*0124*/ 	.word	0x00001af0


	//----- nvinfo : EIATTR_CRS_STACK_SIZE
	.align		4
.L_105:
        /*0128*/ 	.byte	0x04, 0x1e
        /*012a*/ 	.short	(.L_107 - .L_106)
.L_106:
        /*012c*/ 	.word	0x00000000


	//----- nvinfo : EIATTR_CBANK_PARAM_SIZE
	.align		4
.L_107:
        /*0130*/ 	.byte	0x03, 0x19
        /*0132*/ 	.short	0x0070


	//----- nvinfo : EIATTR_PARAM_CBANK
	.align		4
        /*0134*/ 	.byte	0x04, 0x0a
        /*0136*/ 	.short	(.L_109 - .L_108)
	.align		4
.L_108:
        /*0138*/ 	.word	index@(.nv.constant0._Z16fuse_prob1_prob3PdiiiiP4Vec3S1_S1_P4PropPiiS4_S1_S1_S1_S3_)
        /*013c*/ 	.short	0x0380
        /*013e*/ 	.short	0x0070


	//----- nvinfo : EIATTR_SW_WAR
	.align		4
.L_109:
        /*0140*/ 	.byte	0x04, 0x36
        /*0142*/ 	.short	(.L_111 - .L_110)
.L_110:
        /*0144*/ 	.word	0x00000008
.L_111:


//--------------------- .nv.callgraph             --------------------------
	.section	.nv.callgraph,"",@"SHT_CUDA_CALLGRAPH"
	.align	4
	.sectionentsize	8
	.align		4
        /*0000*/ 	.word	0x00000000
	.align		4
        /*0004*/ 	.word	0xffffffff
	.align		4
        /*0008*/ 	.word	0x00000000
	.align		4
        /*000c*/ 	.word	0xfffffffe
	.align		4
        /*0010*/ 	.word	0x00000000
	.align		4
        /*0014*/ 	.word	0xfffffffd
	.align		4
        /*0018*/ 	.word	0x00000000
	.align		4
        /*001c*/ 	.word	0xfffffffc


//--------------------- .nv.constant4             --------------------------
	.section	.nv.constant4,"a",@progbits
	.align	8
	.align		8
.nv.constant4:
        /*0000*/ 	.dword	__cudart_i2opi_d
	.align		8
        /*0008*/ 	.dword	__cudart_sin_cos_coeffs


//--------------------- .text._Z16fuse_prob2_prob3PiiiiiP4Vec3S1_S1_P4PropS_iS_S1_S1_S1_S3_ --------------------------
	.section	.text._Z16fuse_prob2_prob3PiiiiiP4Vec3S1_S1_P4PropS_iS_S1_S1_S1_S3_,"ax",@progbits
	.align	128
        .global         _Z16fuse_prob2_prob3PiiiiiP4Vec3S1_S1_P4PropS_iS_S1_S1_S1_S3_
        .type           _Z16fuse_prob2_prob3PiiiiiP4Vec3S1_S1_P4PropS_iS_S1_S1_S1_S3_,@function
        .size           _Z16fuse_prob2_prob3PiiiiiP4Vec3S1_S1_P4PropS_iS_S1_S1_S1_S3_,(.L_x_96 - _Z16fuse_prob2_prob3PiiiiiP4Vec3S1_S1_P4PropS_iS_S1_S1_S1_S3_)
        .other          _Z16fuse_prob2_prob3PiiiiiP4Vec3S1_S1_P4PropS_iS_S1_S1_S1_S3_,@"STO_CUDA_ENTRY STV_DEFAULT"
_Z16fuse_prob2_prob3PiiiiiP4Vec3S1_S1_P4PropS_iS_S1_S1_S1_S3_:
.text._Z16fuse_prob2_prob3PiiiiiP4Vec3S1_S1_P4PropS_iS_S1_S1_S1_S3_:
[----:B------:R-:W0:Y:S01]  /*0000*/  LDC R1, c[0x0][0x37c] ;  /* 0x0000df00ff017b82 */ /* 0x000e220000000800 */
[----:B------:R-:W1:Y:S01]  /*0010*/  S2R R36, SR_TID.X ;  /* 0x0000000000247919 */ /* 0x000e620000002100 */
[----:B------:R-:W2:Y:S01]  /*0020*/  LDCU.64 UR6, c[0x0][0x358] ;  /* 0x00006b00ff0677ac */ /* 0x000ea20008000a00 */
[----:B------:R-:W-:Y:S01]  /*0030*/  BSSY.RECONVERGENT B0, `(.L_x_0) ;  /* 0x000001e000007945 */ /* 0x000fe20003800200 */
[----:B0-----:R-:W-:Y:S01]  /*0040*/  VIADD R1, R1, 0xffffffd8 ;  /* 0xffffffd801017836 */ /* 0x001fe20000000000 */
[----:B------:R-:W1:Y:S02]  /*0050*/  S2R R37, SR_CTAID.X ;  /* 0x0000000000257919 */ /* 0x000e640000002500 */
[----:B-1----:R-:W-:-:S13]  /*0060*/  LOP3.LUT P0, R38, R36, RZ, R37, 0xfa, !PT ;  /* 0x000000ff24267212 */ /* 0x002fda000780fa25 */
[----:B--2---:R-:W-:Y:S05]  /*0070*/  @P0 BRA `(.L_x_1) ;  /* 0x0000000000640947 */ /* 0x004fea0003800000 */
[----:B------:R-:W0:Y:S08]  /*0080*/  LDC.64 R6, c[0x0][0x398] ;  /* 0x0000e600ff067b82 */ /* 0x000e300000000a00 */
[----:B------:R-:W0:Y:S02]  /*0090*/  LDC.64 R4, c[0x0][0x388] ;  /* 0x0000e200ff047b82 */ /* 0x000e240000000a00 */
[----:B0-----:R-:W-:-:S04]  /*00a0*/  IMAD.WIDE R2, R4, 0x18, R6 ;  /* 0x0000001804027825 */ /* 0x001fc800078e0206 */
[----:B------:R-:W-:Y:S01]  /*00b0*/  IMAD.WIDE R6, R5, 0x18, R6 ;  /* 0x0000001805067825 */ /* 0x000fe200078e0206 */
[----:B------:R-:W2:Y:S04]  /*00c0*/  LDG.E.64 R10, desc[UR6][R2.64+0x8] ;  /* 0x00000806020a7981 */ /* 0x000ea8000c1e1b00 */
[----:B------:R-:W2:Y:S04]  /*00d0*/  LDG.E.64 R12, desc[UR6][R6.64+0x8] ;  /* 0x00000806060c7981 */ /* 0x000ea8000c1e1b00 */
[----:B------:R-:W3:Y:S04]  /*00e0*/  LDG.E.64 R4, desc[UR6][R2.64] ;  /* 0x0000000602047981 */ /* 0x000ee8000c1e1b00 */
[----:B------:R-:W3:Y:S04]  /*00f0*/  LDG.E.64 R8, desc[UR6][R6.64] ;  /* 0x0000000606087981 */ /* 0x000ee8000c1e1b00 */
[----:B------:R-:W4:Y:S04]  /*0100*/  LDG.E.64 R14, desc[UR6][R2.64+0x10] ;  /* 0x00001006020e7981 */ /* 0x000f28000c1e1b00 */
[----:B------:R-:W4:Y:S01]  /*0110*/  LDG.E.64 R16, desc[UR6][R6.64+0x10] ;  /* 0x0000100606107981 */ /* 0x000f22000c1e1b00 */
[----:B------:R-:W-:Y:S01]  /*0120*/  UMOV UR4, 0x1e900000 ;  /* 0x1e90000000047882 */ /* 0x000fe20000000000 */
[----:B------:R-:W-:Y:S01]  /*0130*/  UMOV UR5, 0x42d6bcc4 ;  /* 0x42d6bcc400057882 */ /* 0x000fe20000000000 */
[----:B--2---:R-:W-:-:S02]  /*0140*/  DADD R10, R10, -R12 ;  /* 0x000000000a0a7229 */ /* 0x004fc4000000080c */
[----:B---3--:R-:W-:-:S06]  /*0150*/  DADD R4, R4, -R8 ;  /* 0x0000000004047229 */ /* 0x008fcc0000000808 */
[----:B------:R-:W-:Y:S02]  /*0160*/  DMUL R10, R10, R10 ;  /* 0x0000000a0a0a7228 */ /* 0x000fe40000000000 */
[----:B----4-:R-:W-:-:S06]  /*0170*/  DADD R14, R14, -R16 ;  /* 0x000000000e0e7229 */ /* 0x010fcc0000000810 */
[----:B------:R-:W-:-:S08]  /*0180*/  DFMA R10, R4, R4, R10 ;  /* 0x00000004040a722b */ /* 0x000fd0000000000a */
[----:B------:R-:W-:-:S08]  /*0190*/  DFMA R10, R14, R14, R10 ;  /* 0x0000000e0e0a722b */ /* 0x000fd0000000000a */
[----:B------:R-:W-:-:S14]  /*01a0*/  DSETP.GEU.AND P0, PT, R10, UR4, PT ;  /* 0x000000040a007e2a */ /* 0x000fdc000bf0e000 */
[----:B------:R-:W-:Y:S05]  /*01b0*/  @P0 BRA `(.L_x_1) ;  /* 0x0000000000140947 */ /* 0x000fea0003800000 */
[----:B------:R-:W0:Y:S01]  /*01c0*/  LDC.64 R2, c[0x0][0x380] ;  /* 0x0000e000ff027b82 */ /* 0x000e220000000a00 */
[----:B------:R-:W1:Y:S01]  /*01d0*/  LDCU UR4, c[0x0][0x390] ;  /* 0x00007200ff0477ac */ /* 0x000e620008000800 */
[----:B0-----:R-:W1:Y:S02]  /*01e0*/  LDG.E R0, desc[UR6][R2.64] ;  /* 0x0000000602007981 */ /* 0x001e64000c1e1900 */
[----:B-1----:R-:W-:-:S05]  /*01f0*/  VIMNMX R5, PT, PT, R0, UR4, PT ;  /* 0x0000000400057c48 */ /* 0x002fca000bfe0100 */
[----:B------:R0:W-:Y:S02]  /*0200*/  STG.E desc[UR6][R2.64], R5 ;  /* 0x0000000502007986 */ /* 0x0001e4000c101906 */
.L_x_1:
[----:B------:R-:W-:Y:S05]  /*0210*/  BSYNC.RECONVERGENT B0 ;  /* 0x0000000000007941 */ /* 0x000fea0003800200 */
.L_x_0:
[----:B------:R-:W1:Y:S01]  /*0220*/  LDCU.64 UR4, c[0x0][0x390] ;  /* 0x00007200ff0477ac */ /* 0x000e620008000a00 */
[----:B------:R-:W-:Y:S01]  /*0230*/  BSSY.RECONVERGENT B0, `(.L_x_2) ;  /* 0x00000a6000007945 */ /* 0x000fe20003800200 */
[----:B------:R-:W-:Y:S01]  /*0240*/  IMAD.MOV.U32 R17, RZ, RZ, 0x40b77000 ;  /* 0x40b77000ff117424 */ /* 0x000fe200078e00ff */
[----:B------:R-:W-:Y:S01]  /*0250*/  CS2R R22, SRZ ;  /* 0x0000000000167805 */ /* 0x000fe2000001ff00 */
[----:B------:R-:W2:Y:S01]  /*0260*/  LDCU UR12, c[0x0][0x394] ;  /* 0x00007280ff0c77ac */ /* 0x000ea20008000800 */
[----:B------:R-:W-:Y:S02]  /*0270*/  CS2R R24, SRZ ;  /* 0x0000000000187805 */ /* 0x000fe4000001ff00 */
[----:B------:R-:W-:Y:S01]  /*0280*/  CS2R R26, SRZ ;  /* 0x00000000001a7805 */ /* 0x000fe2000001ff00 */
[----:B------:R-:W3:Y:S01]  /*0290*/  LDCU.64 UR10, c[0x4][0x8] ;  /* 0x01000100ff0a77ac */ /* 0x000ee20008000a00 */
[----:B-1----:R-:W-:Y:S01]  /*02a0*/  ISETP.GE.AND P0, PT, R36, UR5, PT ;  /* 0x0000000524007c0c */ /* 0x002fe2000bf06270 */
[----:B------:R-:W-:-:S03]  /*02b0*/  UIADD3 UR5, UPT, UPT, UR4, 0x1, URZ ;  /* 0x0000000104057890 */ /* 0x000fc6000fffe0ff */
[----:B------:R-:W-:-:S09]  /*02c0*/  UMOV UR4, URZ ;  /* 0x000000ff00047c82 */ /* 0x000fd20008000000 */
[----:B--23--:R-:W-:Y:S05]  /*02d0*/  @P0 BRA `(.L_x_3) ;  /* 0x00000008006c0947 */ /* 0x00cfea0003800000 */
[----:B0-----:R-:W0:Y:S01]  /*02e0*/  MUFU.RCP64H R5, 6000 ;  /* 0x40b7700000057908 */ /* 0x001e220000001800 */
[----:B------:R-:W-:Y:S02]  /*02f0*/  IMAD.MOV.U32 R8, RZ, RZ, 0x0 ;  /* 0x00000000ff087424 */ /* 0x000fe400078e00ff */
[----:B------:R-:W-:Y:S02]  /*0300*/  IMAD.MOV.U32 R9, RZ, RZ, 0x40b77000 ;  /* 0x40b77000ff097424 */ /* 0x000fe400078e00ff */
[----:B------:R-:W-:-:S06]  /*0310*/  IMAD.MOV.U32 R4, RZ, RZ, 0x1 ;  /* 0x00000001ff047424 */ /* 0x000fcc00078e00ff */
[----:B0-----:R-:W-:-:S08]  /*0320*/  DFMA R2, R4, -R8, 1 ;  /* 0x3ff000000402742b */ /* 0x001fd00000000808 */
[----:B------:R-:W-:Y:S02]  /*0330*/  DFMA R6, R2, R2, R2 ;  /* 0x000000020206722b */ /* 0x000fe40000000002 */
[----:B------:R-:W0:Y:S06]  /*0340*/  I2F.F64 R2, UR5 ;  /* 0x0000000500027d12 */ /* 0x000e2c0008201c00 */
[----:B------:R-:W-:-:S08]  /*0350*/  DFMA R6, R4, R6, R4 ;  /* 0x000000060406722b */ /* 0x000fd00000000004 */
[----:B------:R-:W-:Y:S02]  /*0360*/  DFMA R4, R6, -R8, 1 ;  /* 0x3ff000000604742b */ /* 0x000fe40000000808 */
[----:B0-----:R-:W-:-:S06]  /*0370*/  DMUL R2, R2, 60 ;  /* 0x404e000002027828 */ /* 0x001fcc0000000000 */
[----:B------:R-:W-:-:S04]  /*0380*/  DFMA R4, R6, R4, R6 ;  /* 0x000000040604722b */ /* 0x000fc80000000006 */
[----:B------:R-:W-:-:S04]  /*0390*/  FSETP.GEU.AND P1, PT, |R3|, 6.5827683646048100446e-37, PT ;  /* 0x036000000300780b */ /* 0x000fc80003f2e200 */
[----:B------:R-:W-:-:S08]  /*03a0*/  DMUL R30, R2, R4 ;  /* 0x00000004021e7228 */ /* 0x000fd00000000000 */
[----:B------:R-:W-:-:S08]  /*03b0*/  DFMA R6, R30, -6000, R2 ;  /* 0xc0b770001e06782b */ /* 0x000fd00000000002 */
[----:B------:R-:W-:-:S10]  /*03c0*/  DFMA R30, R4, R6, R30 ;  /* 0x00000006041e722b */ /* 0x000fd4000000001e */
[----:B------:R-:W-:-:S05]  /*03d0*/  FFMA R0, RZ, 5.732421875, R31 ;  /* 0x40b77000ff007823 */ /* 0x000fca000000001f */
[----:B------:R-:W-:-:S13]  /*03e0*/  FSETP.GT.AND P0, PT, |R0|, 1.469367938527859385e-39, PT ;  /* 0x001000000000780b */ /* 0x000fda0003f04200 */
[----:B------:R-:W-:Y:S05]  /*03f0*/  @P0 BRA P1, `(.L_x_4) ;  /* 0x0000000000100947 */ /* 0x000fea0000800000 */
[----:B------:R-:W-:Y:S01]  /*0400*/  IMAD.MOV.U32 R4, RZ, RZ, R2 ;  /* 0x000000ffff047224 */ /* 0x000fe200078e0002 */
[----:B------:R-:W-:Y:S01]  /*0410*/  MOV R0, 0x440 ;  /* 0x0000044000007802 */ /* 0x000fe20000000f00 */
[----:B------:R-:W-:-:S07]  /*0420*/  IMAD.MOV.U32 R5, RZ, RZ, R3 ;  /* 0x000000ffff057224 */ /* 0x000fce00078e0003 */
[----:B------:R-:W-:Y:S05]  /*0430*/  CALL.REL.NOINC `($__internal_0_$__cuda_sm20_div_rn_f64_full) ;  /* 0x0000001800ac7944 */ /* 0x000fea0003c00000 */
.L_x_4:
[----:B------:R-:W-:Y:S01]  /*0440*/  UMOV UR8, 0x6dc9c883 ;  /* 0x6dc9c88300087882 */ /* 0x000fe20000000000 */
[----:B------:R-:W-:Y:S01]  /*0450*/  UMOV UR9, 0x3fe45f30 ;  /* 0x3fe45f3000097882 */ /* 0x000fe20000000000 */
[----:B------:R-:W0:Y:S01]  /*0460*/  LDC.64 R28, c[0x0][0x398] ;  /* 0x0000e600ff1c7b82 */ /* 0x000e220000000a00 */
[C---:B------:R-:W-:Y:S01]  /*0470*/  DMUL R4, R30.reuse, UR8 ;  /* 0x000000081e047c28 */ /* 0x040fe20008000000 */
[----:B------:R-:W-:Y:S01]  /*0480*/  UMOV UR8, 0x54442d18 ;  /* 0x54442d1800087882 */ /* 0x000fe20000000000 */
[----:B------:R-:W-:Y:S01]  /*0490*/  UMOV UR9, 0x3ff921fb ;  /* 0x3ff921fb00097882 */ /* 0x000fe20000000000 */
[----:B------:R-:W-:Y:S01]  /*04a0*/  DMUL R8, RZ, R30 ;  /* 0x0000001eff087228 */ /* 0x000fe20000000000 */
[----:B------:R-:W-:Y:S01]  /*04b0*/  BSSY.RECONVERGENT B1, `(.L_x_5) ;  /* 0x0000078000017945 */ /* 0x000fe20003800200 */
[----:B------:R-:W-:Y:S01]  /*04c0*/  DSETP.NEU.AND P0, PT, |R30|, +INF , PT ;  /* 0x7ff000001e00742a */ /* 0x000fe20003f0d200 */
[----:B------:R-:W-:Y:S01]  /*04d0*/  IMAD.MOV.U32 R18, RZ, RZ, R36 ;  /* 0x000000ffff127224 */ /* 0x000fe200078e0024 */
[----:B------:R-:W-:-:S02]  /*04e0*/  CS2R R26, SRZ ;  /* 0x00000000001a7805 */ /* 0x000fc4000001ff00 */
[----:B------:R-:W-:Y:S02]  /*04f0*/  CS2R R24, SRZ ;  /* 0x0000000000187805 */ /* 0x000fe4000001ff00 */
[----:B------:R-:W-:Y:S01]  /*0500*/  CS2R R22, SRZ ;  /* 0x0000000000167805 */ /* 0x000fe2000001ff00 */
[----:B------:R-:W1:Y:S01]  /*0510*/  F2I.F64 R4, R4 ;  /* 0x0000000400047311 */ /* 0x000e620000301100 */
[----:B------:R-:W-:Y:S01]  /*0520*/  DSETP.LTU.OR P2, PT, |R30|, 2.14748364800000000000e+09, !P0 ;  /* 0x41e000001e00742a */ /* 0x000fe20004749600 */
[----:B0-----:R-:W-:-:S06]  /*0530*/  IMAD.WIDE.U32 R28, R37, 0x18, R28 ;  /* 0x00000018251c7825 */ /* 0x001fcc00078e001c */
[----:B-1----:R-:W0:Y:S01]  /*0540*/  I2F.F64 R2, R4 ;  /* 0x0000000400027312 */ /* 0x002e220000201c00 */
[----:B------:R-:W-:Y:S01]  /*0550*/  SEL R19, R4, RZ, P0 ;  /* 0x000000ff04137207 */ /* 0x000fe20000000000 */
[----:B0-----:R-:W-:Y:S01]  /*0560*/  DFMA R6, R2, -UR8, R30 ;  /* 0x8000000802067c2b */ /* 0x001fe2000800001e */
[----:B------:R-:W-:Y:S01]  /*0570*/  UMOV UR8, 0x33145c00 ;  /* 0x33145c0000087882 */ /* 0x000fe20000000000 */
[----:B------:R-:W-:-:S06]  /*0580*/  UMOV UR9, 0x3c91a626 ;  /* 0x3c91a62600097882 */ /* 0x000fcc0000000000 */
[----:B------:R-:W-:Y:S01]  /*0590*/  DFMA R6, R2, -UR8, R6 ;  /* 0x8000000802067c2b */ /* 0x000fe20008000006 */
[----:B------:R-:W-:Y:S01]  /*05a0*/  UMOV UR8, 0x252049c0 ;  /* 0x252049c000087882 */ /* 0x000fe20000000000 */
[----:B------:R-:W-:-:S06]  /*05b0*/  UMOV UR9, 0x397b839a ;  /* 0x397b839a00097882 */ /* 0x000fcc0000000000 */
[----:B------:R-:W-:Y:S01]  /*05c0*/  DFMA R6, R2, -UR8, R6 ;  /* 0x8000000802067c2b */ /* 0x000fe20008000006 */
[----:B------:R-:W0:Y:S09]  /*05d0*/  LDC R2, c[0x0][0x360] ;  /* 0x0000d800ff027b82 */ /* 0x000e320000000800 */
[----:B------:R-:W-:-:S02]  /*05e0*/  FSEL R16, R8, R6, !P0 ;  /* 0x0000000608107208 */ /* 0x000fc40004000000 */
[----:B------:R-:W-:-:S07]  /*05f0*/  FSEL R3, R9, R7, !P0 ;  /* 0x0000000709037208 */ /* 0x000fce0004000000 */
.L_x_14:
[----:B------:R-:W-:Y:S01]  /*0600*/  ISETP.NE.AND P0, PT, R37, R18, PT ;  /* 0x000000122500720c */ /* 0x000fe20003f05270 */
[----:B------:R-:W-:-:S12]  /*0610*/  BSSY.RECONVERGENT B2, `(.L_x_6) ;  /* 0x000005e000027945 */ /* 0x000fd80003800200 */
[----:B------:R-:W-:Y:S05]  /*0620*/  @!P0 BRA `(.L_x_7) ;  /* 0x0000000400708947 */ /* 0x000fea0003800000 */
[----:B------:R-:W1:Y:S02]  /*0630*/  LDC.64 R4, c[0x0][0x3b0] ;  /* 0x0000ec00ff047b82 */ /* 0x000e640000000a00 */
[----:B-1----:R-:W-:-:S05]  /*0640*/  IMAD.WIDE R4, R18, 0x10, R4 ;  /* 0x0000001012047825 */ /* 0x002fca00078e0204 */
[----:B------:R-:W2:Y:S04]  /*0650*/  LDG.E.U8 R0, desc[UR6][R4.64+0x8] ;  /* 0x0000080604007981 */ /* 0x000ea8000c1e1100 */
[----:B------:R1:W5:Y:S01]  /*0660*/  LDG.E.64 R20, desc[UR6][R4.64] ;  /* 0x0000000604147981 */ /* 0x000362000c1e1b00 */
[----:B------:R-:W-:Y:S01]  /*0670*/  BSSY.RECONVERGENT B3, `(.L_x_8) ;  /* 0x000002e000037945 */ /* 0x000fe20003800200 */
[----:B--2---:R-:W-:-:S13]  /*0680*/  ISETP.NE.AND P0, PT, R0, RZ, PT ;  /* 0x000000ff0000720c */ /* 0x004fda0003f05270 */
[----:B-1----:R-:W-:Y:S05]  /*0690*/  @!P0 BRA `(.L_x_9) ;  /* 0x0000000000ac8947 */ /* 0x002fea0003800000 */
[----:B------:R-:W-:Y:S01]  /*06a0*/  BSSY.RECONVERGENT B4, `(.L_x_10) ;  /* 0x000000c000047945 */ /* 0x000fe20003800200 */
[----:B------:R-:W-:Y:S02]  /*06b0*/  IMAD.MOV.U32 R0, RZ, RZ, R19 ;  /* 0x000000ffff007224 */ /* 0x000fe400078e0013 */
[----:B------:R-:W-:Y:S02]  /*06c0*/  IMAD.MOV.U32 R32, RZ, RZ, R16 ;  /* 0x000000ffff207224 */ /* 0x000fe400078e0010 */
[----:B------:R-:W-:Y:S01]  /*06d0*/  IMAD.MOV.U32 R33, RZ, RZ, R3 ;  /* 0x000000ffff217224 */ /* 0x000fe200078e0003 */
[----:B------:R-:W-:Y:S06]  /*06e0*/  @P2 BRA `(.L_x_11) ;  /* 0x00000000001c2947 */ /* 0x000fec0003800000 */
[----:B------:R-:W-:Y:S01]  /*06f0*/  IMAD.MOV.U32 R4, RZ, RZ, R30 ;  /* 0x000000ffff047224 */ /* 0x000fe200078e001e */
[----:B------:R-:W-:Y:S01]  /*0700*/  MOV R14, 0x730 ;  /* 0x00000730000e7802 */ /* 0x000fe20000000f00 */
[----:B------:R-:W-:-:S07]  /*0710*/  IMAD.MOV.U32 R45, RZ, RZ, R31 ;  /* 0x000000ffff2d7224 */ /* 0x000fce00078e001f */
[----:B0----5:R-:W-:Y:S05]  /*0720*/  CALL.REL.NOINC `($_Z16fuse_prob2_prob3PiiiiiP4Vec3S1_S1_P4PropS_iS_S1_S1_S1_S3_$__internal_trig_reduction_slowpathd) ;  /* 0x0000001c00ec7944 */ /* 0x021fea0003c00000 */
[----:B------:R-:W-:Y:S02]  /*0730*/  IMAD.MOV.U32 R0, RZ, RZ, R6 ;  /* 0x000000ffff007224 */ /* 0x000fe400078e0006 */
[----:B------:R-:W-:Y:S02]  /*0740*/  IMAD.MOV.U32 R32, RZ, RZ, R4 ;  /* 0x000000ffff207224 */ /* 0x000fe400078e0004 */
[----:B------:R-:W-:-:S07]  /*0750*/  IMAD.MOV.U32 R33, RZ, RZ, R5 ;  /* 0x000000ffff217224 */ /* 0x000fce00078e0005 */
.L_x_11:
[----:B------:R-:W-:Y:S05]  /*0760*/  BSYNC.RECONVERGENT B4 ;  /* 0x0000000000047941 */ /* 0x000fea0003800200 */
.L_x_10:
[----:B------:R-:W-:-:S05]  /*0770*/  IMAD.SHL.U32 R4, R0, 0x40, RZ ;  /* 0x0000004000047824 */ /* 0x000fca00078e00ff */
[----:B------:R-:W-:-:S04]  /*0780*/  LOP3.LUT R4, R4, 0x40, RZ, 0xc0, !PT ;  /* 0x0000004004047812 */ /* 0x000fc800078ec0ff */
[----:B------:R-:W-:-:S05]  /*0790*/  IADD3 R40, P0, PT, R4, UR10, RZ ;  /* 0x0000000a04287c10 */ /* 0x000fca000ff1e0ff */
[----:B------:R-:W-:-:S05]  /*07a0*/  IMAD.X R41, RZ, RZ, UR11, P0 ;  /* 0x0000000bff297e24 */ /* 0x000fca00080e06ff */
[----:B------:R-:W2:Y:S04]  /*07b0*/  LDG.E.128.CONSTANT R4, desc[UR6][R40.64] ;  /* 0x0000000628047981 */ /* 0x000ea8000c1e9d00 */
[----:B------:R-:W3:Y:S04]  /*07c0*/  LDG.E.128.CONSTANT R8, desc[UR6][R40.64+0x10] ;  /* 0x0000100628087981 */ /* 0x000ee8000c1e9d00 */
[----:B------:R-:W4:Y:S01]  /*07d0*/  LDG.E.128.CONSTANT R12, desc[UR6][R40.64+0x20] ;  /* 0x00002006280c7981 */ /* 0x000f22000c1e9d00 */
[----:B------:R-:W-:Y:S01]  /*07e0*/  LOP3.LUT R34, R0, 0x1, RZ, 0xc0, !PT ;  /* 0x0000000100227812 */ /* 0x000fe200078ec0ff */
[----:B------:R-:W-:-:S02]  /*07f0*/  IMAD.MOV.U32 R42, RZ, RZ, 0x20fd8164 ;  /* 0x20fd8164ff2a7424 */ /* 0x000fc400078e00ff */
[----:B------:R-:W-:Y:S01]  /*0800*/  IMAD.MOV.U32 R39, RZ, RZ, 0x3da8ff83 ;  /* 0x3da8ff83ff277424 */ /* 0x000fe200078e00ff */
[----:B------:R-:W-:Y:S01]  /*0810*/  ISETP.NE.U32.AND P0, PT, R34, 0x1, PT ;  /* 0x000000012200780c */ /* 0x000fe20003f05070 */
[----:B------:R-:W-:-:S03]  /*0820*/  DMUL R34, R32, R32 ;  /* 0x0000002020227228 */ /* 0x000fc60000000000 */
[----:B------:R-:W-:Y:S02]  /*0830*/  FSEL R42, R42, -8.06006814911005101289e+34, !P0 ;  /* 0xf9785eba2a2a7808 */ /* 0x000fe40004000000 */
[----:B------:R-:W-:-:S06]  /*0840*/  FSEL R43, -R39, 0.11223486810922622681, !P0 ;  /* 0x3de5db65272b7808 */ /* 0x000fcc0004000100 */
[----:B--2---:R-:W-:-:S08]  /*0850*/  DFMA R4, R34, R42, R4 ;  /* 0x0000002a2204722b */ /* 0x004fd00000000004 */
[----:B------:R-:W-:-:S08]  /*0860*/  DFMA R4, R34, R4, R6 ;  /* 0x000000042204722b */ /* 0x000fd00000000006 */
[----:B---3--:R-:W-:-:S08]  /*0870*/  DFMA R4, R34, R4, R8 ;  /* 0x000000042204722b */ /* 0x008fd00000000008 */
[----:B------:R-:W-:-:S08]  /*0880*/  DFMA R4, R34, R4, R10 ;  /* 0x000000042204722b */ /* 0x000fd0000000000a */
[----:B----4-:R-:W-:-:S08]  /*0890*/  DFMA R4, R34, R4, R12 ;  /* 0x000000042204722b */ /* 0x010fd0000000000c */
[----:B------:R-:W-:-:S08]  /*08a0*/  DFMA R4, R34, R4, R14 ;  /* 0x000000042204722b */ /* 0x000fd0000000000e */
[----:B------:R-:W-:Y:S02]  /*08b0*/  DFMA R6, R4, R32, R32 ;  /* 0x000000200406722b */ /* 0x000fe40000000020 */
[----:B------:R-:W-:-:S10]  /*08c0*/  DFMA R4, R34, R4, 1 ;  /* 0x3ff000002204742b */ /* 0x000fd40000000004 */
[----:B------:R-:W-:Y:S02]  /*08d0*/  FSEL R8, R4, R6, !P0 ;  /* 0x0000000604087208 */ /* 0x000fe40004000000 */
[----:B------:R-:W-:Y:S01]  /*08e0*/  FSEL R9, R5, R7, !P0 ;  /* 0x0000000705097208 */ /* 0x000fe20004000000 */
[----:B-----5:R-:W-:Y:S01]  /*08f0*/  DMUL R6, R20, 0.5 ;  /* 0x3fe0000014067828 */ /* 0x020fe20000000000 */
[----:B------:R-:W-:-:S04]  /*0900*/  LOP3.LUT P0, RZ, R0, 0x2, RZ, 0xc0, !PT ;  /* 0x0000000200ff7812 */ /* 0x000fc8000780c0ff */
[----:B------:R-:W-:-:S10]  /*0910*/  DADD R4, RZ, -R8 ;  /* 0x00000000ff047229 */ /* 0x000fd40000000808 */
[----:B------:R-:W-:Y:S02]  /*0920*/  FSEL R4, R8, R4, !P0 ;  /* 0x0000000408047208 */ /* 0x000fe40004000000 */
[----:B------:R-:W-:-:S06]  /*0930*/  FSEL R5, R9, R5, !P0 ;  /* 0x0000000509057208 */ /* 0x000fcc0004000000 */
[----:B------:R-:W-:-:S11]  /*0940*/  DFMA R20, R6, |R4|, R20 ;  /* 0x400000040614722b */ /* 0x000fd60000000014 */
.L_x_9:
[----:B------:R-:W-:Y:S05]  /*0950*/  BSYNC.RECONVERGENT B3 ;  /* 0x0000000000037941 */ /* 0x000fea0003800200 */
.L_x_8:
[----:B------:R-:W1:Y:S01]  /*0960*/  LDC.64 R4, c[0x0][0x398] ;  /* 0x0000e600ff047b82 */ /* 0x000e620000000a00 */
[----:B------:R-:W2:Y:S04]  /*0970*/  LDG.E.64 R8, desc[UR6][R28.64+0x8] ;  /* 0x000008061c087981 */ /* 0x000ea8000c1e1b00 */
[----:B------:R-:W3:Y:S04]  /*0980*/  LDG.E.64 R6, desc[UR6][R28.64] ;  /* 0x000000061c067981 */ /* 0x000ee8000c1e1b00 */
[----:B------:R-:W4:Y:S01]  /*0990*/  LDG.E.64 R10, desc[UR6][R28.64+0x10] ;  /* 0x000010061c0a7981 */ /* 0x000f22000c1e1b00 */
[----:B-1----:R-:W-:-:S05]  /*09a0*/  IMAD.WIDE R4, R18, 0x18, R4 ;  /* 0x0000001812047825 */ /* 0x002fca00078e0204 */
[----:B------:R-:W2:Y:S04]  /*09b0*/  LDG.E.64 R14, desc[UR6][R4.64+0x8] ;  /* 0x00000806040e7981 */ /* 0x000ea8000c1e1b00 */
[----:B------:R-:W3:Y:S04]  /*09c0*/  LDG.E.64 R32, desc[UR6][R4.64] ;  /* 0x0000000604207981 */ /* 0x000ee8000c1e1b00 */
[----:B------:R-:W4:Y:S01]  /*09d0*/  LDG.E.64 R12, desc[UR6][R4.64+0x10] ;  /* 0x00001006040c7981 */ /* 0x000f22000c1e1b00 */
[----:B------:R-:W-:Y:S01]  /*09e0*/  UMOV UR8, 0xa0b5ed8d ;  /* 0xa0b5ed8d00087882 */ /* 0x000fe20000000000 */
[----:B------:R-:W-:Y:S01]  /*09f0*/  UMOV UR9, 0x3eb0c6f7 ;  /* 0x3eb0c6f700097882 */ /* 0x000fe20000000000 */
[----:B------:R-:W-:Y:S01]  /*0a00*/  BSSY.RECONVERGENT B3, `(.L_x_12) ;  /* 0x0000016000037945 */ /* 0x000fe20003800200 */
[----:B--2---:R-:W-:-:S02]  /*0a10*/  DADD R14, R14, -R8 ;  /* 0x000000000e0e7229 */ /* 0x004fc40000000808 */
[----:B---3--:R-:W-:-:S06]  /*0a20*/  DADD R32, R32, -R6 ;  /* 0x0000000020207229 */ /* 0x008fcc0000000806 */
[----:B------:R-:W-:Y:S02]  /*0a30*/  DMUL R6, R14, R14 ;  /* 0x0000000e0e067228 */ /* 0x000fe40000000000 */
[----:B----4-:R-:W-:-:S06]  /*0a40*/  DADD R12, R12, -R10 ;  /* 0x000000000c0c7229 */ /* 0x010fcc000000080a */
[----:B------:R-:W-:-:S08]  /*0a50*/  DFMA R6, R32, R32, R6 ;  /* 0x000000202006722b */ /* 0x000fd00000000006 */
[----:B------:R-:W-:-:S08]  /*0a60*/  DFMA R6, R12, R12, R6 ;  /* 0x0000000c0c06722b */ /* 0x000fd00000000006 */
[----:B------:R-:W-:-:S06]  /*0a70*/  DADD R10, R6, UR8 ;  /* 0x00000008060a7e29 */ /* 0x000fcc0008000000 */
[----:B------:R-:W1:Y:S01]  /*0a80*/  MUFU.RSQ64H R7, R11 ;  /* 0x0000000b00077308 */ /* 0x000e620000001c00 */
[----:B------:R-:W-:-:S03]  /*0a90*/  IMAD.MOV.U32 R6, RZ, RZ, RZ ;  /* 0x000000ffff067224 */ /* 0x000fc600078e00ff */
[----:B------:R-:W-:Y:S02]  /*0aa0*/  VIADD R0, R11, 0xfff00000 ;  /* 0xfff000000b007836 */ /* 0x000fe40000000000 */
[----:B------:R-:W-:Y:S01]  /*0ab0*/  IMAD.MOV.U32 R8, RZ, RZ, 0x0 ;  /* 0x00000000ff087424 */ /* 0x000fe200078e00ff */
[----:B-1----:R-:W-:Y:S01]  /*0ac0*/  DMUL R4, R6, R6 ;  /* 0x0000000606047228 */ /* 0x002fe20000000000 */
[----:B------:R-:W-:Y:S01]  /*0ad0*/  IMAD.MOV.U32 R9, RZ, RZ, 0x3fd80000 ;  /* 0x3fd80000ff097424 */ /* 0x000fe200078e00ff */
[----:B------:R-:W-:-:S06]  /*0ae0*/  ISETP.GE.U32.AND P0, PT, R0, 0x7fe00000, PT ;  /* 0x7fe000000000780c */ /* 0x000fcc0003f06070 */
[----:B------:R-:W-:-:S08]  /*0af0*/  DFMA R4, R10, -R4, 1 ;  /* 0x3ff000000a04742b */ /* 0x000fd00000000804 */
[----:B------:R-:W-:Y:S02]  /*0b00*/  DFMA R8, R4, R8, 0.5 ;  /* 0x3fe000000408742b */ /* 0x000fe40000000008 */
[----:B------:R-:W-:-:S08]  /*0b10*/  DMUL R4, R6, R4 ;  /* 0x0000000406047228 */ /* 0x000fd00000000000 */
[----:B------:R-:W-:Y:S01]  /*0b20*/  DFMA R4, R8, R4, R6 ;  /* 0x000000040804722b */ /* 0x000fe20000000006 */
[----:B------:R-:W-:Y:S10]  /*0b30*/  @!P0 BRA `(.L_x_13) ;  /* 0x0000000000088947 */ /* 0x000ff40003800000 */
[----:B------:R-:W-:-:S07]  /*0b40*/  MOV R0, 0xb60 ;  /* 0x00000b6000007802 */ /* 0x000fce0000000f00 */
[----:B0----5:R-:W-:Y:S05]  /*0b50*/  CALL.REL.NOINC `($__internal_1_$__cuda_sm20_drsqrt_f64_slowpath_v2) ;  /* 0x00000018005c7944 */ /* 0x021fea0003c00000 */
.L_x_13:
[----:B------:R-:W-:Y:S05]  /*0b60*/  BSYNC.RECONVERGENT B3 ;  /* 0x0000000000037941 */ /* 0x000fea0003800200 */
.L_x_12:
[----:B------:R-:W-:Y:S02]  /*0b70*/  DMUL R6, R4, R4 ;  /* 0x0000000404067228 */ /* 0x000fe40000000000 */
[-C--:B-----5:R-:W-:Y:S02]  /*0b80*/  DMUL R32, R32, R20.reuse ;  /* 0x0000001420207228 */ /* 0x0a0fe40000000000 */
[-C--:B------:R-:W-:Y:S02]  /*0b90*/  DMUL R14, R14, R20.reuse ;  /* 0x000000140e0e7228 */ /* 0x080fe40000000000 */
[----:B------:R-:W-:Y:S02]  /*0ba0*/  DMUL R12, R12, R20 ;  /* 0x000000140c0c7228 */ /* 0x000fe40000000000 */
[----:B------:R-:W-:-:S08]  /*0bb0*/  DMUL R6, R6, R4 ;  /* 0x0000000406067228 */ /* 0x000fd00000000000 */
[C---:B------:R-:W-:Y:S02]  /*0bc0*/  DFMA R22, R6.reuse, R32, R22 ;  /* 0x000000200616722b */ /* 0x040fe40000000016 */
[C---:B------:R-:W-:Y:S02]  /*0bd0*/  DFMA R24, R6.reuse, R14, R24 ;  /* 0x0000000e0618722b */ /* 0x040fe40000000018 */
[----:B------:R-:W-:-:S11]  /*0be0*/  DFMA R26, R6, R12, R26 ;  /* 0x0000000c061a722b */ /* 0x000fd6000000001a */
.L_x_7:
[----:B------:R-:W-:Y:S05]  /*0bf0*/  BSYNC.RECONVERGENT B2 ;  /* 0x0000000000027941 */ /* 0x000fea0003800200 */
.L_x_6:
[----:B0-----:R-:W-:-:S05]  /*0c00*/  IMAD.IADD R18, R2, 0x1, R18 ;  /* 0x0000000102127824 */ /* 0x001fca00078e0212 */
[----:B------:R-:W-:-:S13]  /*0c10*/  ISETP.GE.AND P0, PT, R18, UR12, PT ;  /* 0x0000000c12007c0c */ /* 0x000fda000bf06270 */
[----:B------:R-:W-:Y:S05]  /*0c20*/  @!P0 BRA `(.L_x_14) ;  /* 0xfffffff800748947 */ /* 0x000fea000383ffff */
[----:B------:R-:W-:Y:S05]  /*0c30*/  BSYNC.RECONVERGENT B1 ;  /* 0x0000000000017941 */ /* 0x000fea0003800200 */
.L_x_5:
[----:B------:R-:W-:Y:S01]  /*0c40*/  UMOV UR8, 0x6590c335 ;  /* 0x6590c33500087882 */ /* 0x000fe20000000000 */
[----:B------:R-:W-:Y:S02]  /*0c50*/  UMOV UR9, 0x3e3132e2 ;  /* 0x3e3132e200097882 */ /* 0x000fe40000000000 */
[----:B------:R-:W-:Y:S02]  /*0c60*/  DMUL R22, R22, UR8 ;  /* 0x0000000816167c28 */ /* 0x000fe40008000000 */
[----:B------:R-:W-:Y:S02]  /*0c70*/  DMUL R24, R24, UR8 ;  /* 0x0000000818187c28 */ /* 0x000fe40008000000 */
[----:B------:R-:W-:-:S11]  /*0c80*/  DMUL R26, R26, UR8 ;  /* 0x000000081a1a7c28 */ /* 0x000fd60008000000 */
.L_x_3:
[----:B------:R-:W-:Y:S05]  /*0c90*/  BSYNC.RECONVERGENT B0 ;  /* 0x0000000000007941 */ /* 0x000fea0003800200 */
.L_x_2:
[----:B0-----:R-:W0:Y:S08]  /*0ca0*/  LDC.64 R2, c[0x0][0x3a8] ;  /* 0x0000ea00ff027b82 */ /* 0x001e300000000a00 */
[----:B------:R-:W1:Y:S01]  /*0cb0*/  LDC R0, c[0x0][0x3c0] ;  /* 0x0000f000ff007b82 */ /* 0x000e620000000800 */
[----:B------:R-:W-:Y:S01]  /*0cc0*/  ISETP.NE.AND P0, PT, R36, RZ, PT ;  /* 0x000000ff2400720c */ /* 0x000fe20003f05270 */
[----:B------:R-:W-:Y:S01]  /*0cd0*/  BSSY.RECONVERGENT B0, `(.L_x_15) ;  /* 0x0000018000007945 */ /* 0x000fe20003800200 */
[----:B0-----:R-:W-:-:S05]  /*0ce0*/  IMAD.WIDE.U32 R2, R37, 0x18, R2 ;  /* 0x0000001825027825 */ /* 0x001fca00078e0002 */
[----:B------:R0:W-:Y:S04]  /*0cf0*/  REDG.E.ADD.F64.RN.STRONG.GPU desc[UR6][R2.64], R22 ;  /* 0x00000016020079a6 */ /* 0x0001e8000c12ff06 */
[----:B------:R0:W-:Y:S04]  /*0d00*/  REDG.E.ADD.F64.RN.STRONG.GPU desc[UR6][R2.64+0x8], R24 ;  /* 0x00000818020079a6 */ /* 0x0001e8000c12ff06 */
[----:B------:R0:W-:Y:S01]  /*0d10*/  REDG.E.ADD.F64.RN.STRONG.GPU desc[UR6][R2.64+0x10], R26 ;  /* 0x0000101a020079a6 */ /* 0x0001e2000c12ff06 */
[----:B------:R-:W-:Y:S01]  /*0d20*/  BAR.SYNC.DEFER_BLOCKING 0x0 ;  /* 0x0000000000007b1d */ /* 0x000fe20000010000 */
[----:B-1----:R-:W-:-:S05]  /*0d30*/  ISETP.GE.AND P1, PT, R0, 0x1, PT ;  /* 0x000000010000780c */ /* 0x002fca0003f26270 */
[----:B------:R-:W-:Y:S08]  /*0d40*/  @P0 BRA `(.L_x_16) ;  /* 0x0000000000400947 */ /* 0x000ff00003800000 */
[----:B------:R-:W1:Y:S01]  /*0d50*/  LDC.64 R4, c[0x0][0x398] ;  /* 0x0000e600ff047b82 */ /* 0x000e620000000a00 */
[----:B------:R-:W2:Y:S07]  /*0d60*/  LDG.E.64 R6, desc[UR6][R2.64] ;  /* 0x0000000602067981 */ /* 0x000eae000c1e1b00 */
[----:B------:R-:W3:Y:S01]  /*0d70*/  LDC.64 R8, c[0x0][0x3a0] ;  /* 0x0000e800ff087b82 */ /* 0x000ee20000000a00 */
[----:B-1----:R-:W-:-:S05]  /*0d80*/  IMAD.WIDE.U32 R14, R37, 0x18, R4 ;  /* 0x00000018250e7825 */ /* 0x002fca00078e0004 */
[----:B------:R-:W2:Y:S02]  /*0d90*/  LDG.E.64 R4, desc[UR6][R14.64] ;  /* 0x000000060e047981 */ /* 0x000ea4000c1e1b00 */
[----:B--2---:R-:W-:Y:S01]  /*0da0*/  DFMA R4, R6, 60, R4 ;  /* 0x404e00000604782b */ /* 0x004fe20000000004 */
[----:B---3--:R-:W-:-:S06]  /*0db0*/  IMAD.WIDE.U32 R6, R37, 0x18, R8 ;  /* 0x0000001825067825 */ /* 0x008fcc00078e0008 */
[----:B------:R1:W-:Y:S04]  /*0dc0*/  STG.E.64 desc[UR6][R6.64], R4 ;  /* 0x0000000406007986 */ /* 0x0003e8000c101b06 */
[----:B------:R-:W2:Y:S04]  /*0dd0*/  LDG.E.64 R8, desc[UR6][R14.64+0x8] ;  /* 0x000008060e087981 */ /* 0x000ea8000c1e1b00 */
[----:B------:R-:W2:Y:S02]  /*0de0*/  LDG.E.64 R10, desc[UR6][R2.64+0x8] ;  /* 0x00000806020a7981 */ /* 0x000ea4000c1e1b00 */
[----:B--2---:R-:W-:-:S07]  /*0df0*/  DFMA R8, R10, 60, R8 ;  /* 0x404e00000a08782b */ /* 0x004fce0000000008 */
[----:B------:R1:W-:Y:S04]  /*0e00*/  STG.E.64 desc[UR6][R6.64+0x8], R8 ;  /* 0x0000080806007986 */ /* 0x0003e8000c101b06 */
[----:B------:R-:W2:Y:S04]  /*0e10*/  LDG.E.64 R10, desc[UR6][R14.64+0x10] ;  /* 0x000010060e0a7981 */ /* 0x000ea8000c1e1b00 */
[----:B------:R-:W2:Y:S02]  /*0e20*/  LDG.E.64 R12, desc[UR6][R2.64+0x10] ;  /* 0x00001006020c7981 */ /* 0x000ea4000c1e1b00 */
[----:B--2---:R-:W-:-:S07]  /*0e30*/  DFMA R10, R12, 60, R10 ;  /* 0x404e00000c0a782b */ /* 0x004fce000000000a */
[----:B------:R1:W-:Y:S04]  /*0e40*/  STG.E.64 desc[UR6][R6.64+0x10], R10 ;  /* 0x0000100a06007986 */ /* 0x0003e8000c101b06 */
.L_x_16:
[----:B------:R-:W-:Y:S05]  /*0e50*/  BSYNC.RECONVERGENT B0 ;  /* 0x0000000000007941 */ /* 0x000fea0003800200 */
.L_x_15:
[----:B------:R-:W-:Y:S05]  /*0e60*/  @!P1 EXIT ;  /* 0x000000000000994d */ /* 0x000fea0003800000 */
[----:B-1----:R-:W0:Y:S01]  /*0e70*/  MUFU.RCP64H R5, 6000 ;  /* 0x40b7700000057908 */ /* 0x002e220000001800 */
        /* <DEDUP_REMOVED lines=17> */
[----:B------:R-:W-:-:S07]  /*0f90*/  MOV R0, 0xfb0 ;  /* 0x00000fb000007802 */ /* 0x000fce0000000f00 */
[----:B------:R-:W-:Y:S05]  /*0fa0*/  CALL.REL.NOINC `($__internal_0_$__cuda_sm20_div_rn_f64_full) ;  /* 0x0000000c00d07944 */ /* 0x000fea0003c00000 */
[----:B------:R-:W-:Y:S02]  /*0fb0*/  IMAD.MOV.U32 R2, RZ, RZ, R30 ;  /* 0x000000ffff027224 */ /* 0x000fe400078e001e */
[----:B------:R-:W-:-:S07]  /*0fc0*/  IMAD.MOV.U32 R3, RZ, RZ, R31 ;  /* 0x000000ffff037224 */ /* 0x000fce00078e001f */
.L_x_17:
[----:B------:R-:W-:Y:S01]  /*0fd0*/  UMOV UR4, 0x6dc9c883 ;  /* 0x6dc9c88300047882 */ /* 0x000fe20000000000 */
[----:B------:R-:W-:Y:S01]  /*0fe0*/  UMOV UR5, 0x3fe45f30 ;  /* 0x3fe45f3000057882 */ /* 0x000fe20000000000 */
[----:B------:R-:W0:Y:S01]  /*0ff0*/  LDCU UR8, c[0x0][0x390] ;  /* 0x00007200ff0877ac */ /* 0x000e220008000800 */
[C---:B------:R-:W-:Y:S01]  /*1000*/  DMUL R4, R2.reuse, UR4 ;  /* 0x0000000402047c28 */ /* 0x040fe20008000000 */
[----:B------:R-:W1:Y:S01]  /*1010*/  LDC R27, c[0x0][0x3bc] ;  /* 0x0000ef00ff1b7b82 */ /* 0x000e620000000800 */
[C---:B------:R-:W-:Y:S01]  /*1020*/  DSETP.NEU.AND P0, PT, |R2|.reuse, +INF , PT ;  /* 0x7ff000000200742a */ /* 0x040fe20003f0d200 */
[----:B------:R-:W-:Y:S01]  /*1030*/  UMOV UR4, 0x54442d18 ;  /* 0x54442d1800047882 */ /* 0x000fe20000000000 */
[----:B------:R-:W-:Y:S01]  /*1040*/  UMOV UR5, 0x3ff921fb ;  /* 0x3ff921fb00057882 */ /* 0x000fe20000000000 */
[----:B------:R-:W-:Y:S01]  /*1050*/  UMOV UR12, 0x252049c0 ;  /* 0x252049c0000c7882 */ /* 0x000fe20000000000 */
[----:B------:R2:W3:Y:S01]  /*1060*/  F2I.F64 R42, R4 ;  /* 0x00000004002a7311 */ /* 0x0004e20000301100 */
[----:B------:R-:W-:Y:S01]  /*1070*/  UMOV UR13, 0x397b839a ;  /* 0x397b839a000d7882 */ /* 0x000fe20000000000 */
[----:B------:R-:W4:Y:S01]  /*1080*/  LDCU.64 UR10, c[0x0][0x3e8] ;  /* 0x00007d00ff0a77ac */ /* 0x000f220008000a00 */
[----:B------:R-:W-:Y:S01]  /*1090*/  DSETP.LTU.OR P2, PT, |R2|, 2.14748364800000000000e+09, !P0 ;  /* 0x41e000000200742a */ /* 0x000fe20004749600 */
[----:B------:R-:W-:Y:S01]  /*10a0*/  IMAD.MOV.U32 R39, RZ, RZ, RZ ;  /* 0x000000ffff277224 */ /* 0x000fe200078e00ff */
[----:B------:R-:W5:Y:S01]  /*10b0*/  LDCU.64 UR14, c[0x0][0x3d8] ;  /* 0x00007b00ff0e77ac */ /* 0x000f620008000a00 */
[----:B--2---:R-:W-:-:S02]  /*10c0*/  DMUL R4, RZ, R2 ;  /* 0x00000002ff047228 */ /* 0x004fc40000000000 */
[----:B0-----:R-:W0:Y:S01]  /*10d0*/  I2F.F64 R10, UR8 ;  /* 0x00000008000a7d12 */ /* 0x001e220008201c00 */
[----:B------:R-:W2:Y:S07]  /*10e0*/  LDCU.64 UR8, c[0x0][0x3d0] ;  /* 0x00007a00ff0877ac */ /* 0x000eae0008000a00 */
[----:B---3--:R3:W2:Y:S01]  /*10f0*/  I2F.F64 R6, R42 ;  /* 0x0000002a00067312 */ /* 0x0086a20000201c00 */
[----:B----4-:R-:W-:Y:S02]  /*1100*/  IMAD.U32 R20, RZ, RZ, UR10 ;  /* 0x0000000aff147e24 */ /* 0x010fe4000f8e00ff */
[----:B------:R-:W-:-:S02]  /*1110*/  IMAD.U32 R21, RZ, RZ, UR11 ;  /* 0x0000000bff157e24 */ /* 0x000fc4000f8e00ff */
[----:B-----5:R-:W-:Y:S01]  /*1120*/  IMAD.U32 R24, RZ, RZ, UR14 ;  /* 0x0000000eff187e24 */ /* 0x020fe2000f8e00ff */
[----:B0-----:R-:W-:Y:S01]  /*1130*/  DMUL R10, R10, 60 ;  /* 0x404e00000a0a7828 */ /* 0x001fe20000000000 */
[----:B------:R-:W-:Y:S01]  /*1140*/  IMAD.U32 R25, RZ, RZ, UR15 ;  /* 0x0000000fff197e24 */ /* 0x000fe2000f8e00ff */
[----:B---3--:R-:W-:Y:S01]  /*1150*/  SEL R42, R42, RZ, P0 ;  /* 0x000000ff2a2a7207 */ /* 0x008fe20000000000 */
[----:B--2---:R-:W-:Y:S02]  /*1160*/  IMAD.U32 R16, RZ, RZ, UR8 ;  /* 0x00000008ff107e24 */ /* 0x004fe4000f8e00ff */
[----:B------:R-:W-:Y:S01]  /*1170*/  IMAD.U32 R17, RZ, RZ, UR9 ;  /* 0x00000009ff117e24 */ /* 0x000fe2000f8e00ff */
[----:B------:R-:W-:Y:S01]  /*1180*/  DFMA R8, R6, -UR4, R2 ;  /* 0x8000000406087c2b */ /* 0x000fe20008000002 */
[----:B------:R-:W-:Y:S01]  /*1190*/  UMOV UR4, 0x33145c00 ;  /* 0x33145c0000047882 */ /* 0x000fe20000000000 */
[----:B------:R-:W-:Y:S01]  /*11a0*/  UMOV UR5, 0x3c91a626 ;  /* 0x3c91a62600057882 */ /* 0x000fe20000000000 */
[----:B------:R-:W-:-:S05]  /*11b0*/  DMUL R10, R10, 1000000 ;  /* 0x412e84800a0a7828 */ /* 0x000fca0000000000 */
[----:B------:R-:W-:Y:S01]  /*11c0*/  DFMA R8, R6, -UR4, R8 ;  /* 0x8000000406087c2b */ /* 0x000fe20008000008 */
[----:B------:R-:W0:Y:S02]  /*11d0*/  LDCU UR5, c[0x0][0x3b8] ;  /* 0x00007700ff0577ac */ /* 0x000e240008000800 */
[----:B------:R-:W-:Y:S01]  /*11e0*/  DMUL R18, R10, R10 ;  /* 0x0000000a0a127228 */ /* 0x000fe20000000000 */
[----:B------:R-:W2:Y:S04]  /*11f0*/  LDCU UR4, c[0x0][0x360] ;  /* 0x00006c00ff0477ac */ /* 0x000ea80008000800 */
[----:B------:R-:W-:Y:S01]  /*1200*/  DFMA R8, R6, -UR12, R8 ;  /* 0x8000000c06087c2b */ /* 0x000fe20008000008 */
[----:B------:R-:W3:Y:S09]  /*1210*/  LDCU.64 UR12, c[0x0][0x3e0] ;  /* 0x00007c00ff0c77ac */ /* 0x000ef20008000a00 */
[----:B------:R-:W-:Y:S01]  /*1220*/  FSEL R40, R4, R8, !P0 ;  /* 0x0000000804287208 */ /* 0x000fe20004000000 */
[----:B0-----:R-:W-:Y:S01]  /*1230*/  IMAD.U32 R26, RZ, RZ, UR5 ;  /* 0x00000005ff1a7e24 */ /* 0x001fe2000f8e00ff */
[----:B------:R-:W-:Y:S01]  /*1240*/  FSEL R41, R5, R9, !P0 ;  /* 0x0000000905297208 */ /* 0x000fe20004000000 */
[----:B---3--:R-:W-:-:S02]  /*1250*/  IMAD.U32 R22, RZ, RZ, UR12 ;  /* 0x0000000cff167e24 */ /* 0x008fc4000f8e00ff */
[----:B-12---:R-:W-:-:S07]  /*1260*/  IMAD.U32 R23, RZ, RZ, UR13 ;  /* 0x0000000dff177e24 */ /* 0x006fce000f8e00ff */
.L_x_32:
[----:B------:R-:W-:Y:S01]  /*1270*/  ISETP.NE.AND P0, PT, R38, RZ, PT ;  /* 0x000000ff2600720c */ /* 0x000fe20003f05270 */
[----:B------:R-:W-:-:S12]  /*1280*/  BSSY.RECONVERGENT B0, `(.L_x_18) ;  /* 0x000002e000007945 */ /* 0x000fd80003800200 */
[----:B------:R-:W-:Y:S05]  /*1290*/  @P0 BRA `(.L_x_19) ;  /* 0x0000000000b00947 */ /* 0x000fea0003800000 */
[----:B------:R-:W0:Y:S08]  /*12a0*/  LDC.64 R12, c[0x0][0x3c8] ;  /* 0x0000f200ff0c7b82 */ /* 0x000e300000000a00 */
[----:B------:R-:W1:Y:S01]  /*12b0*/  LDC R11, c[0x0][0x388] ;  /* 0x0000e200ff0b7b82 */ /* 0x000e620000000800 */
[----:B0-----:R-:W-:-:S06]  /*12c0*/  IMAD.WIDE.U32 R12, R39, 0x4, R12 ;  /* 0x00000004270c7825 */ /* 0x001fcc00078e000c */
[----:B------:R-:W2:Y:S01]  /*12d0*/  LDG.E R13, desc[UR6][R12.64] ;  /* 0x000000060c0d7981 */ /* 0x000ea2000c1e1900 */
[----:B-1----:R-:W-:-:S05]  /*12e0*/  IMAD.WIDE R10, R11, 0x18, R16 ;  /* 0x000000180b0a7825 */ /* 0x002fca00078e0210 */
[----:B------:R-:W3:Y:S04]  /*12f0*/  LDG.E.64 R8, desc[UR6][R10.64+0x8] ;  /* 0x000008060a087981 */ /* 0x000ee8000c1e1b00 */
[----:B------:R-:W4:Y:S04]  /*1300*/  LDG.E.64 R6, desc[UR6][R10.64] ;  /* 0x000000060a067981 */ /* 0x000f28000c1e1b00 */
[----:B------:R-:W5:Y:S01]  /*1310*/  LDG.E.64 R4, desc[UR6][R10.64+0x10] ;  /* 0x000010060a047981 */ /* 0x000f62000c1e1b00 */
[----:B--2---:R-:W-:-:S05]  /*1320*/  IMAD.WIDE R14, R13, 0x18, R16 ;  /* 0x000000180d0e7825 */ /* 0x004fca00078e0210 */
[----:B------:R-:W3:Y:S04]  /*1330*/  LDG.E.64 R30, desc[UR6][R14.64+0x8] ;  /* 0x000008060e1e7981 */ /* 0x000ee8000c1e1b00 */
[----:B------:R-:W4:Y:S04]  /*1340*/  LDG.E.64 R28, desc[UR6][R14.64] ;  /* 0x000000060e1c7981 */ /* 0x000f28000c1e1b00 */
[----:B------:R-:W5:Y:S01]  /*1350*/  LDG.E.64 R32, desc[UR6][R14.64+0x10] ;  /* 0x000010060e207981 */ /* 0x000f62000c1e1b00 */
[----:B---3--:R-:W-:Y:S02]  /*1360*/  DADD R30, R8, -R30 ;  /* 0x00000000081e7229 */ /* 0x008fe4000000081e */
[----:B----4-:R-:W-:-:S06]  /*1370*/  DADD R28, R6, -R28 ;  /* 0x00000000061c7229 */ /* 0x010fcc000000081c */
[----:B------:R-:W-:Y:S02]  /*1380*/  DMUL R30, R30, R30 ;  /* 0x0000001e1e1e7228 */ /* 0x000fe40000000000 */
[----:B-----5:R-:W-:-:S06]  /*1390*/  DADD R32, R4, -R32 ;  /* 0x0000000004207229 */ /* 0x020fcc0000000820 */
[----:B------:R-:W-:Y:S01]  /*13a0*/  DFMA R30, R28, R28, R30 ;  /* 0x0000001c1c1e722b */ /* 0x000fe2000000001e */
[----:B------:R-:W0:Y:S07]  /*13b0*/  LDC R29, c[0x0][0x38c] ;  /* 0x0000e300ff1d7b82 */ /* 0x000e2e0000000800 */
[----:B------:R-:W-:-:S08]  /*13c0*/  DFMA R30, R32, R32, R30 ;  /* 0x00000020201e722b */ /* 0x000fd0000000001e */
[----:B------:R-:W-:-:S14]  /*13d0*/  DSETP.GEU.AND P0, PT, R30, R18, PT ;  /* 0x000000121e00722a */ /* 0x000fdc0003f0e000 */
[----:B------:R-:W2:Y:S01]  /*13e0*/  @!P0 LDG.E R0, desc[UR6][R26.64] ;  /* 0x000000061a008981 */ /* 0x000ea2000c1e1900 */
[----:B------:R-:W2:Y:S01]  /*13f0*/  @!P0 LDC R35, c[0x0][0x390] ;  /* 0x0000e400ff238b82 */ /* 0x000ea20000000800 */
[----:B------:R-:W-:-:S04]  /*1400*/  @!P0 IMAD.WIDE R12, R13, 0x10, R20 ;  /* 0x000000100d0c8825 */ /* 0x000fc800078e0214 */
[----:B0-----:R-:W-:Y:S01]  /*1410*/  IMAD.WIDE R14, R29, 0x18, R16 ;  /* 0x000000181d0e7825 */ /* 0x001fe200078e0210 */
[----:B--2---:R-:W-:-:S05]  /*1420*/  @!P0 VIMNMX R35, PT, PT, R0, R35, PT ;  /* 0x0000002300238248 */ /* 0x004fca0003fe0100 */
[----:B------:R0:W-:Y:S04]  /*1430*/  @!P0 STG.E desc[UR6][R26.64], R35 ;  /* 0x000000231a008986 */ /* 0x0001e8000c101906 */
[----:B------:R0:W-:Y:S04]  /*1440*/  @!P0 STG.E.64 desc[UR6][R12.64], RZ ;  /* 0x000000ff0c008986 */ /* 0x0001e8000c101b06 */
[----:B------:R-:W2:Y:S04]  /*1450*/  @!P0 LDG.E.64 R8, desc[UR6][R10.64+0x8] ;  /* 0x000008060a088981 */ /* 0x000ea8000c1e1b00 */
[----:B------:R-:W2:Y:S04]  /*1460*/  LDG.E.64 R30, desc[UR6][R14.64+0x8] ;  /* 0x000008060e1e7981 */ /* 0x000ea8000c1e1b00 */
[----:B------:R-:W3:Y:S04]  /*1470*/  @!P0 LDG.E.64 R6, desc[UR6][R10.64] ;  /* 0x000000060a068981 */ /* 0x000ee8000c1e1b00 */
[----:B------:R-:W3:Y:S04]  /*1480*/  LDG.E.64 R28, desc[UR6][R14.64] ;  /* 0x000000060e1c7981 */ /* 0x000ee8000c1e1b00 */
[----:B------:R-:W4:Y:S04]  /*1490*/  @!P0 LDG.E.64 R4, desc[UR6][R10.64+0x10] ;  /* 0x000010060a048981 */ /* 0x000f28000c1e1b00 */
[----:B------:R-:W4:Y:S01]  /*14a0*/  LDG.E.64 R32, desc[UR6][R14.64+0x10] ;  /* 0x000010060e207981 */ /* 0x000f22000c1e1b00 */
[----:B------:R-:W-:Y:S01]  /*14b0*/  UMOV UR8, 0x1e900000 ;  /* 0x1e90000000087882 */ /* 0x000fe20000000000 */
[----:B------:R-:W-:Y:S01]  /*14c0*/  UMOV UR9, 0x42d6bcc4 ;  /* 0x42d6bcc400097882 */ /* 0x000fe20000000000 */
[----:B--2---:R-:W-:-:S02]  /*14d0*/  DADD R30, -R30, R8 ;  /* 0x000000001e1e7229 */ /* 0x004fc40000000108 */
[----:B---3--:R-:W-:-:S06]  /*14e0*/  DADD R28, -R28, R6 ;  /* 0x000000001c1c7229 */ /* 0x008fcc0000000106 */
[----:B------:R-:W-:Y:S02]  /*14f0*/  DMUL R30, R30, R30 ;  /* 0x0000001e1e1e7228 */ /* 0x000fe40000000000 */
[----:B----4-:R-:W-:-:S06]  /*1500*/  DADD R32, -R32, R4 ;  /* 0x0000000020207229 */ /* 0x010fcc0000000104 */
[----:B------:R-:W-:-:S08]  /*1510*/  DFMA R30, R28, R28, R30 ;  /* 0x0000001c1c1e722b */ /* 0x000fd0000000001e */
[----:B------:R-:W-:-:S08]  /*1520*/  DFMA R30, R32, R32, R30 ;  /* 0x00000020201e722b */ /* 0x000fd0000000001e */
[----:B------:R-:W-:-:S14]  /*1530*/  DSETP.GEU.AND P0, PT, R30, UR8, PT ;  /* 0x000000081e007e2a */ /* 0x000fdc000bf0e000 */
[----:B------:R-:W-:-:S05]  /*1540*/  @!P0 IMAD.MOV.U32 R5, RZ, RZ, -0x2 ;  /* 0xfffffffeff058424 */ /* 0x000fca00078e00ff */
[----:B------:R0:W-:Y:S02]  /*1550*/  @!P0 STG.E desc[UR6][R26.64], R5 ;  /* 0x000000051a008986 */ /* 0x0001e4000c101906 */
.L_x_19:
[----:B------:R-:W-:Y:S05]  /*1560*/  BSYNC.RECONVERGENT B0 ;  /* 0x0000000000007941 */ /* 0x000fea0003800200 */
.L_x_18:
[----:B------:R-:W1:Y:S01]  /*1570*/  LDCU UR5, c[0x0][0x394] ;  /* 0x00007280ff0577ac */ /* 0x000e620008000800 */
[----:B------:R-:W-:Y:S01]  /*1580*/  BSSY.RECONVERGENT B0, `(.L_x_20) ;  /* 0x0000077000007945 */ /* 0x000fe20003800200 */
[----:B------:R-:W-:Y:S02]  /*1590*/  CS2R R32, SRZ ;  /* 0x0000000000207805 */ /* 0x000fe4000001ff00 */
[----:B------:R-:W-:Y:S01]  /*15a0*/  CS2R R30, SRZ ;  /* 0x00000000001e7805 */ /* 0x000fe2000001ff00 */
[----:B------:R-:W2:Y:S01]  /*15b0*/  LDCU UR12, c[0x0][0x394] ;  /* 0x00007280ff0c77ac */ /* 0x000ea20008000800 */
[----:B------:R-:W-:Y:S01]  /*15c0*/  CS2R R28, SRZ ;  /* 0x00000000001c7805 */ /* 0x000fe2000001ff00 */
[----:B------:R-:W3:Y:S01]  /*15d0*/  LDCU.64 UR8, c[0x4][0x8] ;  /* 0x01000100ff0877ac */ /* 0x000ee20008000a00 */
[----:B-1----:R-:W-:-:S05]  /*15e0*/  IMAD.U32 R9, RZ, RZ, UR5 ;  /* 0x00000005ff097e24 */ /* 0x002fca000f8e00ff */
[----:B------:R-:W-:-:S13]  /*15f0*/  ISETP.GE.AND P0, PT, R36, R9, PT ;  /* 0x000000092400720c */ /* 0x000fda0003f06270 */
[----:B--23--:R-:W-:Y:S05]  /*1600*/  @P0 BRA `(.L_x_21) ;  /* 0x0000000400b80947 */ /* 0x00cfea0003800000 */
[----:B------:R-:W-:Y:S01]  /*1610*/  BSSY.RECONVERGENT B1, `(.L_x_22) ;  /* 0x0000068000017945 */ /* 0x000fe20003800200 */
[----:B------:R-:W-:Y:S01]  /*1620*/  IMAD.MOV.U32 R43, RZ, RZ, R36 ;  /* 0x000000ffff2b7224 */ /* 0x000fe200078e0024 */
[----:B------:R-:W-:Y:S02]  /*1630*/  CS2R R28, SRZ ;  /* 0x00000000001c7805 */ /* 0x000fe4000001ff00 */
[----:B------:R-:W-:Y:S02]  /*1640*/  CS2R R30, SRZ ;  /* 0x00000000001e7805 */ /* 0x000fe4000001ff00 */
[----:B------:R-:W-:-:S07]  /*1650*/  CS2R R32, SRZ ;  /* 0x0000000000207805 */ /* 0x000fce000001ff00 */
.L_x_31:
[----:B------:R-:W-:Y:S01]  /*1660*/  ISETP.NE.AND P0, PT, R37, R43, PT ;  /* 0x0000002b2500720c */ /* 0x000fe20003f05270 */
[----:B------:R-:W-:-:S12]  /*1670*/  BSSY.RECONVERGENT B2, `(.L_x_23) ;  /* 0x000005d000027945 */ /* 0x000fd80003800200 */
[----:B------:R-:W-:Y:S05]  /*1680*/  @!P0 BRA `(.L_x_24) ;  /* 0x00000004006c8947 */ /* 0x000fea0003800000 */
[----:B0-----:R-:W-:-:S05]  /*1690*/  IMAD.WIDE R4, R43, 0x10, R20 ;  /* 0x000000102b047825 */ /* 0x001fca00078e0214 */
[----:B------:R-:W2:Y:S04]  /*16a0*/  LDG.E.U8 R0, desc[UR6][R4.64+0x8] ;  /* 0x0000080604007981 */ /* 0x000ea8000c1e1100 */
[----:B------:R0:W5:Y:S01]  /*16b0*/  LDG.E.64 R34, desc[UR6][R4.64] ;  /* 0x0000000604227981 */ /* 0x000162000c1e1b00 */
[----:B------:R-:W-:Y:S01]  /*16c0*/  BSSY.RECONVERGENT B3, `(.L_x_25) ;  /* 0x000002e000037945 */ /* 0x000fe20003800200 */
[----:B--2---:R-:W-:-:S13]  /*16d0*/  ISETP.NE.AND P0, PT, R0, RZ, PT ;  /* 0x000000ff0000720c */ /* 0x004fda0003f05270 */
[----:B0-----:R-:W-:Y:S05]  /*16e0*/  @!P0 BRA `(.L_x_26) ;  /* 0x0000000000ac8947 */ /* 0x001fea0003800000 */
        /* <DEDUP_REMOVED lines=8> */
[----:B-----5:R-:W-:Y:S05]  /*1770*/  CALL.REL.NOINC `($_Z16fuse_prob2_prob3PiiiiiP4Vec3S1_S1_P4PropS_iS_S1_S1_S1_S3_$__internal_trig_reduction_slowpathd) ;  /* 0x0000000c00d87944 */ /* 0x020fea0003c00000 */
[----:B------:R-:W-:Y:S02]  /*1780*/  IMAD.MOV.U32 R0, RZ, RZ, R6 ;  /* 0x000000ffff007224 */ /* 0x000fe400078e0006 */
[----:B------:R-:W-:Y:S02]  /*1790*/  IMAD.MOV.U32 R48, RZ, RZ, R4 ;  /* 0x000000ffff307224 */ /* 0x000fe400078e0004 */
[----:B------:R-:W-:-:S07]  /*17a0*/  IMAD.MOV.U32 R49, RZ, RZ, R5 ;  /* 0x000000ffff317224 */ /* 0x000fce00078e0005 */
.L_x_28:
[----:B------:R-:W-:Y:S05]  /*17b0*/  BSYNC.RECONVERGENT B4 ;  /* 0x0000000000047941 */ /* 0x000fea0003800200 */
.L_x_27:
        /* <DEDUP_REMOVED lines=8> */
[----:B------:R-:W-:Y:S01]  /*1840*/  IMAD.MOV.U32 R45, RZ, RZ, 0x3da8ff83 ;  /* 0x3da8ff83ff2d7424 */ /* 0x000fe200078e00ff */
[----:B------:R-:W-:-:S02]  /*1850*/  DMUL R46, R48, R48 ;  /* 0x00000030302e7228 */ /* 0x000fc40000000000 */
[----:B------:R-:W-:Y:S01]  /*1860*/  ISETP.NE.U32.AND P0, PT, R44, 0x1, PT ;  /* 0x000000012c00780c */ /* 0x000fe20003f05070 */
[----:B------:R-:W-:-:S03]  /*1870*/  IMAD.MOV.U32 R44, RZ, RZ, 0x20fd8164 ;  /* 0x20fd8164ff2c7424 */ /* 0x000fc600078e00ff */
[----:B------:R-:W-:Y:S02]  /*1880*/  FSEL R45, -R45, 0.11223486810922622681, !P0 ;  /* 0x3de5db652d2d7808 */ /* 0x000fe40004000100 */
[----:B------:R-:W-:-:S06]  /*1890*/  FSEL R44, R44, -8.06006814911005101289e+34, !P0 ;  /* 0xf9785eba2c2c7808 */ /* 0x000fcc0004000000 */
        /* <DEDUP_REMOVED lines=16> */
.L_x_26:
[----:B------:R-:W-:Y:S05]  /*19a0*/  BSYNC.RECONVERGENT B3 ;  /* 0x0000000000037941 */ /* 0x000fea0003800200 */
.L_x_25:
[----:B------:R-:W-:-:S04]  /*19b0*/  IMAD.WIDE R46, R43, 0x18, R16 ;  /* 0x000000182b2e7825 */ /* 0x000fc800078e0210 */
[----:B------:R-:W-:Y:S01]  /*19c0*/  IMAD.WIDE.U32 R48, R37, 0x18, R16 ;  /* 0x0000001825307825 */ /* 0x000fe200078e0010 */
        /* <DEDUP_REMOVED lines=13> */
[----:B------:R-:W-:Y:S01]  /*1aa0*/  DFMA R6, R44, R44, R6 ;  /* 0x0000002c2c06722b */ /* 0x000fe20000000006 */
[----:B------:R-:W-:Y:S02]  /*1ab0*/  IMAD.MOV.U32 R4, RZ, RZ, 0x0 ;  /* 0x00000000ff047424 */ /* 0x000fe400078e00ff */
[----:B------:R-:W-:-:S05]  /*1ac0*/  IMAD.MOV.U32 R5, RZ, RZ, 0x3fd80000 ;  /* 0x3fd80000ff057424 */ /* 0x000fca00078e00ff */
[----:B------:R-:W-:-:S08]  /*1ad0*/  DFMA R6, R12, R12, R6 ;  /* 0x0000000c0c06722b */ /* 0x000fd00000000006 */
[----:B------:R-:W-:Y:S01]  /*1ae0*/  DADD R10, R6, UR10 ;  /* 0x0000000a060a7e29 */ /* 0x000fe20008000000 */
[----:B------:R-:W-:-:S05]  /*1af0*/  IMAD.MOV.U32 R6, RZ, RZ, RZ ;  /* 0x000000ffff067224 */ /* 0x000fca00078e00ff */
[----:B------:R-:W0:Y:S04]  /*1b00*/  MUFU.RSQ64H R7, R11 ;  /* 0x0000000b00077308 */ /* 0x000e280000001c00 */
[----:B------:R-:W-:-:S05]  /*1b10*/  VIADD R0, R11, 0xfff00000 ;  /* 0xfff000000b007836 */ /* 0x000fca0000000000 */
[----:B------:R-:W-:Y:S01]  /*1b20*/  ISETP.GE.U32.AND P0, PT, R0, 0x7fe00000, PT ;  /* 0x7fe000000000780c */ /* 0x000fe20003f06070 */
[----:B0-----:R-:W-:-:S08]  /*1b30*/  DMUL R8, R6, R6 ;  /* 0x0000000606087228 */ /* 0x001fd00000000000 */
[----:B------:R-:W-:-:S08]  /*1b40*/  DFMA R8, R10, -R8, 1 ;  /* 0x3ff000000a08742b */ /* 0x000fd00000000808 */
[----:B------:R-:W-:Y:S02]  /*1b50*/  DFMA R4, R8, R4, 0.5 ;  /* 0x3fe000000804742b */ /* 0x000fe40000000004 */
[----:B------:R-:W-:-:S08]  /*1b60*/  DMUL R8, R6, R8 ;  /* 0x0000000806087228 */ /* 0x000fd00000000000 */
[----:B------:R-:W-:Y:S01]  /*1b70*/  DFMA R4, R4, R8, R6 ;  /* 0x000000080404722b */ /* 0x000fe20000000006 */
[----:B------:R-:W-:Y:S10]  /*1b80*/  @!P0 BRA `(.L_x_30) ;  /* 0x0000000000088947 */ /* 0x000ff40003800000 */
[----:B------:R-:W-:-:S07]  /*1b90*/  MOV R0, 0x1bb0 ;  /* 0x00001bb000007802 */ /* 0x000fce0000000f00 */
[----:B-----5:R-:W-:Y:S05]  /*1ba0*/  CALL.REL.NOINC `($__internal_1_$__cuda_sm20_drsqrt_f64_slowpath_v2) ;  /* 0x0000000800487944 */ /* 0x020fea0003c00000 */
.L_x_30:
[----:B------:R-:W-:Y:S05]  /*1bb0*/  BSYNC.RECONVERGENT B3 ;  /* 0x0000000000037941 */ /* 0x000fea0003800200 */
.L_x_29:
        /* <DEDUP_REMOVED lines=8> */
.L_x_24:
[----:B------:R-:W-:Y:S05]  /*1c40*/  BSYNC.RECONVERGENT B2 ;  /* 0x0000000000027941 */ /* 0x000fea0003800200 */
.L_x_23:
[----:B------:R-:W-:Y:S02]  /*1c50*/  VIADD R43, R43, UR4 ;  /* 0x000000042b2b7c36 */ /* 0x000fe40008000000 */
[----:B------:R-:W-:-:S05]  /*1c60*/  IMAD.U32 R9, RZ, RZ, UR12 ;  /* 0x0000000cff097e24 */ /* 0x000fca000f8e00ff */
[----:B------:R-:W-:-:S13]  /*1c70*/  ISETP.GE.AND P0, PT, R43, R9, PT ;  /* 0x000000092b00720c */ /* 0x000fda0003f06270 */
[----:B------:R-:W-:Y:S05]  /*1c80*/  @!P0 BRA `(.L_x_31) ;  /* 0xfffffff800748947 */ /* 0x000fea000383ffff */
[----:B------:R-:W-:Y:S05]  /*1c90*/  BSYNC.RECONVERGENT B1 ;  /* 0x0000000000017941 */ /* 0x000fea0003800200 */
.L_x_22:
[----:B------:R-:W-:Y:S01]  /*1ca0*/  UMOV UR10, 0x6590c335 ;  /* 0x6590c335000a7882 */ /* 0x000fe20000000000 */
[----:B------:R-:W-:Y:S02]  /*1cb0*/  UMOV UR11, 0x3e3132e2 ;  /* 0x3e3132e2000b7882 */ /* 0x000fe40000000000 */
[----:B------:R-:W-:Y:S02]  /*1cc0*/  DMUL R32, R32, UR10 ;  /* 0x0000000a20207c28 */ /* 0x000fe40008000000 */
[----:B------:R-:W-:Y:S02]  /*1cd0*/  DMUL R30, R30, UR10 ;  /* 0x0000000a1e1e7c28 */ /* 0x000fe40008000000 */
[----:B------:R-:W-:-:S11]  /*1ce0*/  DMUL R28, R28, UR10 ;  /* 0x0000000a1c1c7c28 */ /* 0x000fd60008000000 */
.L_x_21:
[----:B------:R-:W-:Y:S05]  /*1cf0*/  BSYNC.RECONVERGENT B0 ;  /* 0x0000000000007941 */ /* 0x000fea0003800200 */
.L_x_20:
[C---:B0-----:R-:W-:Y:S01]  /*1d00*/  IMAD.WIDE.U32 R4, R37.reuse, 0x18, R22 ;  /* 0x0000001825047825 */ /* 0x041fe200078e0016 */
[----:B------:R-:W-:Y:S01]  /*1d10*/  ISETP.NE.AND P0, PT, R36, RZ, PT ;  /* 0x000000ff2400720c */ /* 0x000fe20003f05270 */
[----:B------:R-:W0:Y:S03]  /*1d20*/  LDCU UR5, c[0x0][0x3c0] ;  /* 0x00007800ff0577ac */ /* 0x000e260008000800 */
[----:B------:R-:W-:Y:S04]  /*1d30*/  REDG.E.ADD.F64.RN.STRONG.GPU desc[UR6][R4.64], R32 ;  /* 0x00000020040079a6 */ /* 0x000fe8000c12ff06 */
[----:B------:R-:W-:Y:S04]  /*1d40*/  REDG.E.ADD.F64.RN.STRONG.GPU desc[UR6][R4.64+0x8], R30 ;  /* 0x0000081e040079a6 */ /* 0x000fe8000c12ff06 */
[----:B------:R1:W-:Y:S01]  /*1d50*/  REDG.E.ADD.F64.RN.STRONG.GPU desc[UR6][R4.64+0x10], R28 ;  /* 0x0000101c040079a6 */ /* 0x0003e2000c12ff06 */
[C---:B------:R-:W-:Y:S01]  /*1d60*/  @!P0 IMAD.WIDE.U32 R6, R37.reuse, 0x18, R16 ;  /* 0x0000001825068825 */ /* 0x040fe200078e0010 */
[----:B------:R-:W-:Y:S06]  /*1d70*/  BAR.SYNC.DEFER_BLOCKING 0x0 ;  /* 0x0000000000007b1d */ /* 0x000fec0000010000 */
[----:B------:R-:W2:Y:S04]  /*1d80*/  @!P0 LDG.E.64 R10, desc[UR6][R6.64] ;  /* 0x00000006060a8981 */ /* 0x000ea8000c1e1b00 */
[----:B------:R-:W2:Y:S02]  /*1d90*/  @!P0 LDG.E.64 R12, desc[UR6][R4.64] ;  /* 0x00000006040c8981 */ /* 0x000ea4000c1e1b00 */
[----:B--2---:R-:W-:Y:S01]  /*1da0*/  @!P0 DFMA R10, R12, 60, R10 ;  /* 0x404e00000c0a882b */ /* 0x004fe2000000000a */
[----:B------:R-:W-:-:S06]  /*1db0*/  @!P0 IMAD.WIDE.U32 R12, R37, 0x18, R24 ;  /* 0x00000018250c8825 */ /* 0x000fcc00078e0018 */
[----:B------:R2:W-:Y:S04]  /*1dc0*/  @!P0 STG.E.64 desc[UR6][R12.64], R10 ;  /* 0x0000000a0c008986 */ /* 0x0005e8000c101b06 */
[----:B------:R-:W3:Y:S04]  /*1dd0*/  @!P0 LDG.E.64 R14, desc[UR6][R6.64+0x8] ;  /* 0x00000806060e8981 */ /* 0x000ee8000c1e1b00 */
[----:B------:R-:W3:Y:S02]  /*1de0*/  @!P0 LDG.E.64 R34, desc[UR6][R4.64+0x8] ;  /* 0x0000080604228981 */ /* 0x000ee4000c1e1b00 */
[----:B---3--:R-:W-:-:S07]  /*1df0*/  @!P0 DFMA R14, R34, 60, R14 ;  /* 0x404e0000220e882b */ /* 0x008fce000000000e */
[----:B------:R2:W-:Y:S04]  /*1e00*/  @!P0 STG.E.64 desc[UR6][R12.64+0x8], R14 ;  /* 0x0000080e0c008986 */ /* 0x0005e8000c101b06 */
[----:B-1----:R-:W3:Y:S04]  /*1e10*/  @!P0 LDG.E.64 R28, desc[UR6][R6.64+0x10] ;  /* 0x00001006061c8981 */ /* 0x002ee8000c1e1b00 */
[----:B------:R-:W3:Y:S01]  /*1e20*/  @!P0 LDG.E.64 R30, desc[UR6][R4.64+0x10] ;  /* 0x00001006041e8981 */ /* 0x000ee2000c1e1b00 */
[----:B------:R-:W-:Y:S01]  /*1e30*/  VIADD R39, R39, 0x1 ;  /* 0x0000000127277836 */ /* 0x000fe20000000000 */
[----:B------:R-:W-:Y:S01]  /*1e40*/  IADD3 R26, P1, PT, R26, 0x4, RZ ;  /* 0x000000041a1a7810 */ /* 0x000fe20007f3e0ff */
[----:B------:R-:W-:-:S04]  /*1e50*/  IMAD.WIDE R20, R9, 0x10, R20 ;  /* 0x0000001009147825 */ /* 0x000fc800078e0214 */
[----:B------:R-:W-:Y:S02]  /*1e60*/  IMAD.X R27, RZ, RZ, R27, P1 ;  /* 0x000000ffff1b7224 */ /* 0x000fe400008e061b */
[----:B------:R-:W-:-:S04]  /*1e70*/  IMAD.WIDE R22, R9, 0x18, R22 ;  /* 0x0000001809167825 */ /* 0x000fc800078e0216 */
[----:B------:R-:W-:-:S04]  /*1e80*/  IMAD.WIDE R16, R9, 0x18, R16 ;  /* 0x0000001809107825 */ /* 0x000fc800078e0210 */
[----:B------:R-:W-:Y:S01]  /*1e90*/  IMAD.WIDE R24, R9, 0x18, R24 ;  /* 0x0000001809187825 */ /* 0x000fe200078e0218 */
[----:B---3--:R-:W-:-:S07]  /*1ea0*/  @!P0 DFMA R28, R30, 60, R28 ;  /* 0x404e00001e1c882b */ /* 0x008fce000000001c */
[----:B------:R2:W-:Y:S01]  /*1eb0*/  @!P0 STG.E.64 desc[UR6][R12.64+0x10], R28 ;  /* 0x0000101c0c008986 */ /* 0x0005e2000c101b06 */
[----:B0-----:R-:W-:-:S13]  /*1ec0*/  ISETP.NE.AND P0, PT, R39, UR5, PT ;  /* 0x0000000527007c0c */ /* 0x001fda000bf05270 */
[----:B--2---:R-:W-:Y:S05]  /*1ed0*/  @P0 BRA `(.L_x_32) ;  /* 0xfffffff000e40947 */ /* 0x004fea000383ffff */
[----:B------:R-:W-:Y:S05]  /*1ee0*/  EXIT ;  /* 0x000000000000794d */ /* 0x000fea0003800000 */
        .weak           $__internal_0_$__cuda_sm20_div_rn_f64_full
        .type           $__internal_0_$__cuda_sm20_div_rn_f64_full,@function
        .size           $__internal_0_$__cuda_sm20_div_rn_f64_full,($__internal_1_$__cuda_sm20_drsqrt_f64_slowpath_v2 - $__internal_0_$__cuda_sm20_div_rn_f64_full)
$__internal_0_$__cuda_sm20_div_rn_f64_full:
[C---:B------:R-:W-:Y:S01]  /*1ef0*/  FSETP.GEU.AND P0, PT, |R17|.reuse, 1.469367938527859385e-39, PT ;  /* 0x001000001100780b */ /* 0x040fe20003f0e200 */
[----:B------:R-:W-:Y:S01]  /*1f00*/  IMAD.U32 R16, RZ, RZ, UR4 ;  /* 0x00000004ff107e24 */ /* 0x000fe2000f8e00ff */
[----:B------:R-:W-:Y:S01]  /*1f10*/  LOP3.LUT R3, R17, 0x800fffff, RZ, 0xc0, !PT ;  /* 0x800fffff11037812 */ /* 0x000fe200078ec0ff */
[----:B------:R-:W-:Y:S01]  /*1f20*/  IMAD.U32 R2, RZ, RZ, UR4 ;  /* 0x00000004ff027e24 */ /* 0x000fe2000f8e00ff */
[----:B------:R-:W-:Y:S01]  /*1f30*/  FSETP.GEU.AND P2, PT, |R5|, 1.469367938527859385e-39, PT ;  /* 0x001000000500780b */ /* 0x000fe20003f4e200 */
[----:B------:R-:W-:Y:S01]  /*1f40*/  IMAD.MOV.U32 R6, RZ, RZ, 0x1 ;  /* 0x00000001ff067424 */ /* 0x000fe200078e00ff */
[----:B------:R-:W-:Y:S01]  /*1f50*/  LOP3.LUT R3, R3, 0x3ff00000, RZ, 0xfc, !PT ;  /* 0x3ff0000003037812 */ /* 0x000fe200078efcff */
[----:B------:R-:W-:Y:S01]  /*1f60*/  IMAD.MOV.U32 R18, RZ, RZ, 0x1ca00000 ;  /* 0x1ca00000ff127424 */ /* 0x000fe200078e00ff */
[----:B------:R-:W-:Y:S01]  /*1f70*/  LOP3.LUT R19, R5, 0x7ff00000, RZ, 0xc0, !PT ;  /* 0x7ff0000005137812 */ /* 0x000fe200078ec0ff */
[----:B------:R-:W-:Y:S01]  /*1f80*/  BSSY.RECONVERGENT B1, `(.L_x_33) ;  /* 0x000004f000017945 */ /* 0x000fe20003800200 */
[----:B------:R-:W-:-:S03]  /*1f90*/  LOP3.LUT R14, R17, 0x7ff00000, RZ, 0xc0, !PT ;  /* 0x7ff00000110e7812 */ /* 0x000fc600078ec0ff */
[----:B------:R-:W-:Y:S01]  /*1fa0*/  @!P0 DMUL R2, R16, 8.98846567431157953865e+307 ;  /* 0x7fe0000010028828 */ /* 0x000fe20000000000 */
[----:B------:R-:W-:Y:S01]  /*1fb0*/  ISETP.GE.U32.AND P1, PT, R19, R14, PT ;  /* 0x0000000e1300720c */ /* 0x000fe20003f26070 */
[----:B------:R-:W-:Y:S02]  /*1fc0*/  IMAD.MOV.U32 R15, RZ, RZ, R19 ;  /* 0x000000ffff0f7224 */ /* 0x000fe400078e0013 */
[----:B------:R-:W-:Y:S02]  /*1fd0*/  @!P2 LOP3.LUT R10, R17, 0x7ff00000, RZ, 0xc0, !PT ;  /* 0x7ff00000110aa812 */ /* 0x000fe400078ec0ff */
[----:B------:R-:W0:Y:S02]  /*1fe0*/  MUFU.RCP64H R7, R3 ;  /* 0x0000000300077308 */ /* 0x000e240000001800 */
[----:B------:R-:W-:Y:S02]  /*1ff0*/  @!P2 ISETP.GE.U32.AND P3, PT, R19, R10, PT ;  /* 0x0000000a1300a20c */ /* 0x000fe40003f66070 */
[----:B------:R-:W-:-:S05]  /*2000*/  @!P0 LOP3.LUT R14, R3, 0x7ff00000, RZ, 0xc0, !PT ;  /* 0x7ff00000030e8812 */ /* 0x000fca00078ec0ff */
[----:B------:R-:W-:Y:S01]  /*2010*/  VIADD R21, R14, 0xffffffff ;  /* 0xffffffff0e157836 */ /* 0x000fe20000000000 */
[----:B0-----:R-:W-:-:S08]  /*2020*/  DFMA R8, R6, -R2, 1 ;  /* 0x3ff000000608742b */ /* 0x001fd00000000802 */
[----:B------:R-:W-:-:S08]  /*2030*/  DFMA R8, R8, R8, R8 ;  /* 0x000000080808722b */ /* 0x000fd00000000008 */
[----:B------:R-:W-:Y:S01]  /*2040*/  DFMA R10, R6, R8, R6 ;  /* 0x00000008060a722b */ /* 0x000fe20000000006 */
[C---:B------:R-:W-:Y:S01]  /*2050*/  @!P2 SEL R9, R18.reuse, 0x63400000, !P3 ;  /* 0x634000001209a807 */ /* 0x040fe20005800000 */
[----:B------:R-:W-:Y:S01]  /*2060*/  IMAD.MOV.U32 R6, RZ, RZ, R4 ;  /* 0x000000ffff067224 */ /* 0x000fe200078e0004 */
[----:B------:R-:W-:Y:S01]  /*2070*/  SEL R7, R18, 0x63400000, !P1 ;  /* 0x6340000012077807 */ /* 0x000fe20004800000 */
[----:B------:R-:W-:Y:S01]  /*2080*/  @!P2 IMAD.MOV.U32 R8, RZ, RZ, RZ ;  /* 0x000000ffff08a224 */ /* 0x000fe200078e00ff */
[--C-:B------:R-:W-:Y:S02]  /*2090*/  @!P2 LOP3.LUT R9, R9, 0x80000000, R5.reuse, 0xf8, !PT ;  /* 0x800000000909a812 */ /* 0x100fe400078ef805 */
[----:B------:R-:W-:Y:S01]  /*20a0*/  LOP3.LUT R7, R7, 0x800fffff, R5, 0xf8, !PT ;  /* 0x800fffff07077812 */ /* 0x000fe200078ef805 */
[----:B------:R-:W-:Y:S01]  /*20b0*/  DFMA R12, R10, -R2, 1 ;  /* 0x3ff000000a0c742b */ /* 0x000fe20000000802 */
[----:B------:R-:W-:-:S06]  /*20c0*/  @!P2 LOP3.LUT R9, R9, 0x100000, RZ, 0xfc, !PT ;  /* 0x001000000909a812 */ /* 0x000fcc00078efcff */
[----:B------:R-:W-:Y:S02]  /*20d0*/  @!P2 DFMA R6, R6, 2, -R8 ;  /* 0x400000000606a82b */ /* 0x000fe40000000808 */
[----:B------:R-:W-:-:S08]  /*20e0*/  DFMA R12, R10, R12, R10 ;  /* 0x0000000c0a0c722b */ /* 0x000fd0000000000a */
[----:B------:R-:W-:Y:S01]  /*20f0*/  @!P2 LOP3.LUT R15, R7, 0x7ff00000, RZ, 0xc0, !PT ;  /* 0x7ff00000070fa812 */ /* 0x000fe200078ec0ff */
[----:B------:R-:W-:-:S04]  /*2100*/  DMUL R8, R12, R6 ;  /* 0x000000060c087228 */ /* 0x000fc80000000000 */
[----:B------:R-:W-:-:S04]  /*2110*/  VIADD R20, R15, 0xffffffff ;  /* 0xffffffff0f147836 */ /* 0x000fc80000000000 */
[----:B------:R-:W-:Y:S01]  /*2120*/  DFMA R10, R8, -R2, R6 ;  /* 0x80000002080a722b */ /* 0x000fe20000000006 */
[----:B------:R-:W-:-:S04]  /*2130*/  ISETP.GT.U32.AND P0, PT, R20, 0x7feffffe, PT ;  /* 0x7feffffe1400780c */ /* 0x000fc80003f04070 */
[----:B------:R-:W-:-:S03]  /*2140*/  ISETP.GT.U32.OR P0, PT, R21, 0x7feffffe, P0 ;  /* 0x7feffffe1500780c */ /* 0x000fc60000704470 */
[----:B------:R-:W-:-:S10]  /*2150*/  DFMA R10, R12, R10, R8 ;  /* 0x0000000a0c0a722b */ /* 0x000fd40000000008 */
[----:B------:R-:W-:Y:S05]  /*2160*/  @P0 BRA `(.L_x_34) ;  /* 0x00000000006c0947 */ /* 0x000fea0003800000 */
[----:B------:R-:W-:-:S04]  /*2170*/  LOP3.LUT R8, R17, 0x7ff00000, RZ, 0xc0, !PT ;  /* 0x7ff0000011087812 */ /* 0x000fc800078ec0ff */
[CC--:B------:R-:W-:Y:S02]  /*2180*/  VIADDMNMX R4, R19.reuse, -R8.reuse, 0xb9600000, !PT ;  /* 0xb960000013047446 */ /* 0x0c0fe40007800908 */
[----:B------:R-:W-:Y:S02]  /*2190*/  ISETP.GE.U32.AND P0, PT, R19, R8, PT ;  /* 0x000000081300720c */ /* 0x000fe40003f06070 */
[----:B------:R-:W-:Y:S02]  /*21a0*/  VIMNMX R4, PT, PT, R4, 0x46a00000, PT ;  /* 0x46a0000004047848 */ /* 0x000fe40003fe0100 */
[----:B------:R-:W-:-:S05]  /*21b0*/  SEL R5, R18, 0x63400000, !P0 ;  /* 0x6340000012057807 */ /* 0x000fca0004000000 */
[----:B------:R-:W-:Y:S02]  /*21c0*/  IMAD.IADD R12, R4, 0x1, -R5 ;  /* 0x00000001040c7824 */ /* 0x000fe400078e0a05 */
[----:B------:R-:W-:Y:S02]  /*21d0*/  IMAD.MOV.U32 R4, RZ, RZ, RZ ;  /* 0x000000ffff047224 */ /* 0x000fe400078e00ff */
[----:B------:R-:W-:-:S06]  /*21e0*/  VIADD R5, R12, 0x7fe00000 ;  /* 0x7fe000000c057836 */ /* 0x000fcc0000000000 */
[----:B------:R-:W-:-:S10]  /*21f0*/  DMUL R8, R10, R4 ;  /* 0x000000040a087228 */ /* 0x000fd40000000000 */
[----:B------:R-:W-:-:S13]  /*2200*/  FSETP.GTU.AND P0, PT, |R9|, 1.469367938527859385e-39, PT ;  /* 0x001000000900780b */ /* 0x000fda0003f0c200 */
[----:B------:R-:W-:Y:S05]  /*2210*/  @P0 BRA `(.L_x_35) ;  /* 0x0000000000940947 */ /* 0x000fea0003800000 */
[----:B------:R-:W-:Y:S01]  /*2220*/  DFMA R2, R10, -R2, R6 ;  /* 0x800000020a02722b */ /* 0x000fe20000000006 */
[----:B------:R-:W-:-:S09]  /*2230*/  IMAD.MOV.U32 R4, RZ, RZ, RZ ;  /* 0x000000ffff047224 */ /* 0x000fd200078e00ff */
[C---:B------:R-:W-:Y:S02]  /*2240*/  FSETP.NEU.AND P0, PT, R3.reuse, RZ, PT ;  /* 0x000000ff0300720b */ /* 0x040fe40003f0d000 */
[----:B------:R-:W-:-:S04]  /*2250*/  LOP3.LUT R7, R3, 0x80000000, R17, 0x48, !PT ;  /* 0x8000000003077812 */ /* 0x000fc800078e4811 */
[----:B------:R-:W-:-:S07]  /*2260*/  LOP3.LUT R5, R7, R5, RZ, 0xfc, !PT ;  /* 0x0000000507057212 */ /* 0x000fce00078efcff */
[----:B------:R-:W-:Y:S05]  /*2270*/  @!P0 BRA `(.L_x_35) ;  /* 0x00000000007c8947 */ /* 0x000fea0003800000 */
[----:B------:R-:W-:Y:S01]  /*2280*/  IMAD.MOV R3, RZ, RZ, -R12 ;  /* 0x000000ffff037224 */ /* 0x000fe200078e0a0c */
[----:B------:R-:W-:Y:S01]  /*2290*/  DMUL.RP R4, R10, R4 ;  /* 0x000000040a047228 */ /* 0x000fe20000008000 */
[----:B------:R-:W-:-:S06]  /*22a0*/  IMAD.MOV.U32 R2, RZ, RZ, RZ ;  /* 0x000000ffff027224 */ /* 0x000fcc00078e00ff */
[----:B------:R-:W-:-:S03]  /*22b0*/  DFMA R2, R8, -R2, R10 ;  /* 0x800000020802722b */ /* 0x000fc6000000000a */
[----:B------:R-:W-:-:S03]  /*22c0*/  LOP3.LUT R7, R5, R7, RZ, 0x3c, !PT ;  /* 0x0000000705077212 */ /* 0x000fc600078e3cff */
[----:B------:R-:W-:-:S04]  /*22d0*/  IADD3 R2, PT, PT, -R12, -0x43300000, RZ ;  /* 0xbcd000000c027810 */ /* 0x000fc80007ffe1ff */
[----:B------:R-:W-:-:S04]  /*22e0*/  FSETP.NEU.AND P0, PT, |R3|, R2, PT ;  /* 0x000000020300720b */ /* 0x000fc80003f0d200 */
[----:B------:R-:W-:Y:S02]  /*22f0*/  FSEL R8, R4, R8, !P0 ;  /* 0x0000000804087208 */ /* 0x000fe40004000000 */
[----:B------:R-:W-:Y:S01]  /*2300*/  FSEL R9, R7, R9, !P0 ;  /* 0x0000000907097208 */ /* 0x000fe20004000000 */
[----:B------:R-:W-:Y:S06]  /*2310*/  BRA `(.L_x_35) ;  /* 0x0000000000547947 */ /* 0x000fec0003800000 */
.L_x_34:
[----:B------:R-:W-:-:S14]  /*2320*/  DSETP.NAN.AND P0, PT, R4, R4, PT ;  /* 0x000000040400722a */ /* 0x000fdc0003f08000 */
[----:B------:R-:W-:Y:S05]  /*2330*/  @P0 BRA `(.L_x_36) ;  /* 0x0000000000440947 */ /* 0x000fea0003800000 */
[----:B------:R-:W-:-:S14]  /*2340*/  DSETP.NAN.AND P0, PT, R16, R16, PT ;  /* 0x000000101000722a */ /* 0x000fdc0003f08000 */
[----:B------:R-:W-:Y:S05]  /*2350*/  @P0 BRA `(.L_x_37) ;  /* 0x0000000000300947 */ /* 0x000fea0003800000 */
[----:B------:R-:W-:Y:S01]  /*2360*/  ISETP.NE.AND P0, PT, R15, R14, PT ;  /* 0x0000000e0f00720c */ /* 0x000fe20003f05270 */
[----:B------:R-:W-:Y:S02]  /*2370*/  IMAD.MOV.U32 R8, RZ, RZ, 0x0 ;  /* 0x00000000ff087424 */ /* 0x000fe400078e00ff */
[----:B------:R-:W-:-:S10]  /*2380*/  IMAD.MOV.U32 R9, RZ, RZ, -0x80000 ;  /* 0xfff80000ff097424 */ /* 0x000fd400078e00ff */
[----:B------:R-:W-:Y:S05]  /*2390*/  @!P0 BRA `(.L_x_35) ;  /* 0x0000000000348947 */ /* 0x000fea0003800000 */
[----:B------:R-:W-:Y:S02]  /*23a0*/  ISETP.NE.AND P0, PT, R15, 0x7ff00000, PT ;  /* 0x7ff000000f00780c */ /* 0x000fe40003f05270 */
[----:B------:R-:W-:Y:S02]  /*23b0*/  LOP3.LUT R9, R5, 0x80000000, R17, 0x48, !PT ;  /* 0x8000000005097812 */ /* 0x000fe400078e4811 */
[----:B------:R-:W-:-:S13]  /*23c0*/  ISETP.EQ.OR P0, PT, R14, RZ, !P0 ;  /* 0x000000ff0e00720c */ /* 0x000fda0004702670 */
[----:B------:R-:W-:Y:S01]  /*23d0*/  @P0 LOP3.LUT R2, R9, 0x7ff00000, RZ, 0xfc, !PT ;  /* 0x7ff0000009020812 */ /* 0x000fe200078efcff */
[----:B------:R-:W-:Y:S02]  /*23e0*/  @!P0 IMAD.MOV.U32 R8, RZ, RZ, RZ ;  /* 0x000000ffff088224 */ /* 0x000fe400078e00ff */
[----:B------:R-:W-:Y:S02]  /*23f0*/  @P0 IMAD.MOV.U32 R8, RZ, RZ, RZ ;  /* 0x000000ffff080224 */ /* 0x000fe400078e00ff */
[----:B------:R-:W-:Y:S01]  /*2400*/  @P0 IMAD.MOV.U32 R9, RZ, RZ, R2 ;  /* 0x000000ffff090224 */ /* 0x000fe200078e0002 */
[----:B------:R-:W-:Y:S06]  /*2410*/  BRA `(.L_x_35) ;  /* 0x0000000000147947 */ /* 0x000fec0003800000 */
.L_x_37:
[----:B------:R-:W-:Y:S01]  /*2420*/  LOP3.LUT R9, R17, 0x80000, RZ, 0xfc, !PT ;  /* 0x0008000011097812 */ /* 0x000fe200078efcff */
[----:B------:R-:W-:Y:S01]  /*2430*/  IMAD.MOV.U32 R8, RZ, RZ, R16 ;  /* 0x000000ffff087224 */ /* 0x000fe200078e0010 */
[----:B------:R-:W-:Y:S06]  /*2440*/  BRA `(.L_x_35) ;  /* 0x0000000000087947 */ /* 0x000fec0003800000 */
.L_x_36:
[----:B------:R-:W-:Y:S01]  /*2450*/  LOP3.LUT R9, R5, 0x80000, RZ, 0xfc, !PT ;  /* 0x0008000005097812 */ /* 0x000fe200078efcff */
[----:B------:R-:W-:-:S07]  /*2460*/  IMAD.MOV.U32 R8, RZ, RZ, R4 ;  /* 0x000000ffff087224 */ /* 0x000fce00078e0004 */
.L_x_35:
[----:B------:R-:W-:Y:S05]  /*2470*/  BSYNC.RECONVERGENT B1 ;  /* 0x0000000000017941 */ /* 0x000fea0003800200 */
.L_x_33:
[----:B------:R-:W-:Y:S02]  /*2480*/  IMAD.MOV.U32 R2, RZ, RZ, R0 ;  /* 0x000000ffff027224 */ /* 0x000fe400078e0000 */
[----:B------:R-:W-:Y:S02]  /*2490*/  IMAD.MOV.U32 R3, RZ, RZ, 0x0 ;  /* 0x00000000ff037424 */ /* 0x000fe400078e00ff */
[----:B------:R-:W-:Y:S02]  /*24a0*/  IMAD.MOV.U32 R30, RZ, RZ, R8 ;  /* 0x000000ffff1e7224 */ /* 0x000fe400078e0008 */
[----:B------:R-:W-:Y:S01]  /*24b0*/  IMAD.MOV.U32 R31, RZ, RZ, R9 ;  /* 0x000000ffff1f7224 */ /* 0x000fe200078e0009 */
[----:B------:R-:W-:Y:S06]  /*24c0*/  RET.REL.NODEC R2 `(_Z16fuse_prob2_prob3PiiiiiP4Vec3S1_S1_P4PropS_iS_S1_S1_S1_S3_) ;  /* 0xffffffd802cc7950 */ /* 0x000fec0003c3ffff */
        .weak           $__internal_1_$__cuda_sm20_drsqrt_f64_slowpath_v2
        .type           $__internal_1_$__cuda_sm20_drsqrt_f64_slowpath_v2,@function
        .size           $__internal_1_$__cuda_sm20_drsqrt_f64_slowpath_v2,($_Z16fuse_prob2_prob3PiiiiiP4Vec3S1_S1_P4PropS_iS_S1_S1_S1_S3_$__internal_trig_reduction_slowpathd - $__internal_1_$__cuda_sm20_drsqrt_f64_slowpath_v2)
$__internal_1_$__cuda_sm20_drsqrt_f64_slowpath_v2:
[----:B------:R-:W-:Y:S01]  /*24d0*/  DSETP.NEU.AND P0, PT, R10, RZ, PT ;  /* 0x000000ff0a00722a */ /* 0x000fe20003f0d000 */
[----:B------:R-:W-:Y:S01]  /*24e0*/  BSSY.RECONVERGENT B4, `(.L_x_38) ;  /* 0x000001c000047945 */ /* 0x000fe20003800200 */
[----:B------:R-:W-:-:S12]  /*24f0*/  LOP3.LUT R4, R11, 0x80000000, RZ, 0xc0, !PT ;  /* 0x800000000b047812 */ /* 0x000fd800078ec0ff */
[----:B------:R-:W-:Y:S05]  /*2500*/  @!P0 BRA `(.L_x_39) ;  /* 0x00000000005c8947 */ /* 0x000fea0003800000 */
[----:B------:R-:W-:-:S14]  /*2510*/  DSETP.GTU.AND P0, PT, |R10|, +INF , PT ;  /* 0x7ff000000a00742a */ /* 0x000fdc0003f0c200 */
[----:B------:R-:W-:Y:S05]  /*2520*/  @P0 BRA `(.L_x_40) ;  /* 0x00000000004c0947 */ /* 0x000fea0003800000 */
[----:B------:R-:W-:-:S13]  /*2530*/  ISETP.NE.AND P0, PT, R4, RZ, PT ;  /* 0x000000ff0400720c */ /* 0x000fda0003f05270 */
[----:B------:R-:W-:Y:S02]  /*2540*/  @P0 IMAD.MOV.U32 R4, RZ, RZ, 0x0 ;  /* 0x00000000ff040424 */ /* 0x000fe400078e00ff */
[----:B------:R-:W-:Y:S01]  /*2550*/  @P0 IMAD.MOV.U32 R5, RZ, RZ, -0x80000 ;  /* 0xfff80000ff050424 */ /* 0x000fe200078e00ff */
[----:B------:R-:W-:Y:S06]  /*2560*/  @P0 BRA `(.L_x_41) ;  /* 0x00000000004c0947 */ /* 0x000fec0003800000 */
[----:B------:R-:W-:-:S14]  /*2570*/  DSETP.NEU.AND P0, PT, |R10|, +INF , PT ;  /* 0x7ff000000a00742a */ /* 0x000fdc0003f0d200 */
[----:B------:R-:W-:Y:S01]  /*2580*/  @!P0 CS2R R4, SRZ ;  /* 0x0000000000048805 */ /* 0x000fe2000001ff00 */
[----:B------:R-:W-:Y:S06]  /*2590*/  @!P0 BRA `(.L_x_41) ;  /* 0x0000000000408947 */ /* 0x000fec0003800000 */
[----:B------:R-:W-:Y:S01]  /*25a0*/  DMUL R10, R10, 1.80143985094819840000e+16 ;  /* 0x435000000a0a7828 */ /* 0x000fe20000000000 */
[----:B------:R-:W-:Y:S02]  /*25b0*/  IMAD.MOV.U32 R8, RZ, RZ, RZ ;  /* 0x000000ffff087224 */ /* 0x000fe400078e00ff */
[----:B------:R-:W-:Y:S02]  /*25c0*/  IMAD.MOV.U32 R4, RZ, RZ, 0x0 ;  /* 0x00000000ff047424 */ /* 0x000fe400078e00ff */
[----:B------:R-:W-:Y:S01]  /*25d0*/  IMAD.MOV.U32 R5, RZ, RZ, 0x3fd80000 ;  /* 0x3fd80000ff057424 */ /* 0x000fe200078e00ff */
[----:B------:R-:W0:Y:S02]  /*25e0*/  MUFU.RSQ64H R9, R11 ;  /* 0x0000000b00097308 */ /* 0x000e240000001c00 */
[----:B0-----:R-:W-:-:S08]  /*25f0*/  DMUL R6, R8, R8 ;  /* 0x0000000808067228 */ /* 0x001fd00000000000 */
[----:B------:R-:W-:-:S08]  /*2600*/  DFMA R6, R10, -R6, 1 ;  /* 0x3ff000000a06742b */ /* 0x000fd00000000806 */
[----:B------:R-:W-:Y:S02]  /*2610*/  DFMA R4, R6, R4, 0.5 ;  /* 0x3fe000000604742b */ /* 0x000fe40000000004 */
[----:B------:R-:W-:-:S08]  /*2620*/  DMUL R6, R8, R6 ;  /* 0x0000000608067228 */ /* 0x000fd00000000000 */
[----:B------:R-:W-:-:S08]  /*2630*/  DFMA R4, R4, R6, R8 ;  /* 0x000000060404722b */ /* 0x000fd00000000008 */
[----:B------:R-:W-:Y:S01]  /*2640*/  DMUL R4, R4, 134217728 ;  /* 0x41a0000004047828 */ /* 0x000fe20000000000 */
[----:B------:R-:W-:Y:S10]  /*2650*/  BRA `(.L_x_41) ;  /* 0x0000000000107947 */ /* 0x000ff40003800000 */
.L_x_40:
[----:B------:R-:W-:Y:S01]  /*2660*/  DADD R4, R10, R10 ;  /* 0x000000000a047229 */ /* 0x000fe2000000000a */
[----:B------:R-:W-:Y:S10]  /*2670*/  BRA `(.L_x_41) ;  /* 0x0000000000087947 */ /* 0x000ff40003800000 */
.L_x_39:
[----:B------:R-:W-:Y:S01]  /*2680*/  LOP3.LUT R5, R4, 0x7ff00000, RZ, 0xfc, !PT ;  /* 0x7ff0000004057812 */ /* 0x000fe200078efcff */
[----:B------:R-:W-:-:S07]  /*2690*/  IMAD.MOV.U32 R4, RZ, RZ, RZ ;  /* 0x000000ffff047224 */ /* 0x000fce00078e00ff */
.L_x_41:
[----:B------:R-:W-:Y:S05]  /*26a0*/  BSYNC.RECONVERGENT B4 ;  /* 0x0000000000047941 */ /* 0x000fea0003800200 */
.L_x_38:
[----:B------:R-:W-:Y:S02]  /*26b0*/  IMAD.MOV.U32 R6, RZ, RZ, R0 ;  /* 0x000000ffff067224 */ /* 0x000fe400078e0000 */
[----:B------:R-:W-:-:S04]  /*26c0*/  IMAD.MOV.U32 R7, RZ, RZ, 0x0 ;  /* 0x00000000ff077424 */ /* 0x000fc800078e00ff */
[----:B------:R-:W-:Y:S05]  /*26d0*/  RET.REL.NODEC R6 `(_Z16fuse_prob2_prob3PiiiiiP4Vec3S1_S1_P4PropS_iS_S1_S1_S1_S3_) ;  /* 0xffffffd806487950 */ /* 0x000fea0003c3ffff */
        .type           $_Z16fuse_prob2_prob3PiiiiiP4Vec3S1_S1_P4PropS_iS_S1_S1_S1_S3_$__internal_trig_reduction_slowpathd,@function
        .size           $_Z16fuse_prob2_prob3PiiiiiP4Vec3S1_S1_P4PropS_iS_S1_S1_S1_S3_$__internal_trig_reduction_slowpathd,(.L_x_96 - $_Z16fuse_prob2_prob3PiiiiiP4Vec3S1_S1_P4PropS_iS_S1_S1_S1_S3_$__internal_trig_reduction_slowpathd)
$_Z16fuse_prob2_prob3PiiiiiP4Vec3S1_S1_P4PropS_iS_S1_S1_S1_S3_$__internal_trig_reduction_slowpathd:
[----:B------:R-:W-:Y:S01]  /*26e0*/  SHF.R.U32.HI R47, RZ, 0x14, R45 ;  /* 0x00000014ff2f7819 */ /* 0x000fe2000001162d */
[----:B------:R-:W-:-:S03]  /*26f0*/  IMAD.MOV.U32 R6, RZ, RZ, RZ ;  /* 0x000000ffff067224 */ /* 0x000fc600078e00ff */
[----:B------:R-:W-:-:S04]  /*2700*/  LOP3.LUT R0, R47, 0x7ff, RZ, 0xc0, !PT ;  /* 0x000007ff2f007812 */ /* 0x000fc800078ec0ff */
[----:B------:R-:W-:-:S13]  /*2710*/  ISETP.NE.AND P0, PT, R0, 0x7ff, PT ;  /* 0x000007ff0000780c */ /* 0x000fda0003f05270 */
[----:B------:R-:W-:Y:S05]  /*2720*/  @!P0 BRA `(.L_x_42) ;  /* 0x0000000800548947 */ /* 0x000fea0003800000 */
[----:B------:R-:W-:Y:S01]  /*2730*/  VIADD R5, R0, 0xfffffc00 ;  /* 0xfffffc0000057836 */ /* 0x000fe20000000000 */
[----:B------:R-:W-:Y:S01]  /*2740*/  BSSY.RECONVERGENT B5, `(.L_x_43) ;  /* 0x0000032000057945 */ /* 0x000fe20003800200 */
[----:B------:R-:W-:-:S03]  /*2750*/  CS2R R52, SRZ ;  /* 0x0000000000347805 */ /* 0x000fc6000001ff00 */
[----:B------:R-:W-:Y:S02]  /*2760*/  SHF.R.U32.HI R0, RZ, 0x6, R5 ;  /* 0x00000006ff007819 */ /* 0x000fe40000011605 */
[----:B------:R-:W-:Y:S02]  /*2770*/  ISETP.GE.U32.AND P0, PT, R5, 0x80, PT ;  /* 0x000000800500780c */ /* 0x000fe40003f06070 */
[C---:B------:R-:W-:Y:S02]  /*2780*/  IADD3 R5, PT, PT, -R0.reuse, 0x13, RZ ;  /* 0x0000001300057810 */ /* 0x040fe40007ffe1ff */
[----:B------:R-:W-:Y:S02]  /*2790*/  IADD3 R9, PT, PT, -R0, 0xf, RZ ;  /* 0x0000000f00097810 */ /* 0x000fe40007ffe1ff */
[----:B------:R-:W-:-:S04]  /*27a0*/  SEL R5, R5, 0x12, P0 ;  /* 0x0000001205057807 */ /* 0x000fc80000000000 */
[----:B------:R-:W-:-:S13]  /*27b0*/  ISETP.GE.AND P0, PT, R9, R5, PT ;  /* 0x000000050900720c */ /* 0x000fda0003f06270 */
[----:B------:R-:W-:Y:S05]  /*27c0*/  @P0 BRA `(.L_x_44) ;  /* 0x0000000000a40947 */ /* 0x000fea0003800000 */
[----:B------:R-:W0:Y:S01]  /*27d0*/  LDC.64 R48, c[0x0][0x358] ;  /* 0x0000d600ff307b82 */ /* 0x000e220000000a00 */
[C---:B------:R-:W-:Y:S01]  /*27e0*/  SHF.L.U64.HI R6, R4.reuse, 0xb, R45 ;  /* 0x0000000b04067819 */ /* 0x040fe2000001022d */
[----:B------:R-:W-:Y:S01]  /*27f0*/  BSSY.RECONVERGENT B6, `(.L_x_45) ;  /* 0x0000025000067945 */ /* 0x000fe20003800200 */
[----:B------:R-:W-:Y:S01]  /*2800*/  IMAD.SHL.U32 R7, R4, 0x800, RZ ;  /* 0x0000080004077824 */ /* 0x000fe200078e00ff */
[----:B------:R-:W-:Y:S01]  /*2810*/  IADD3 R4, PT, PT, RZ, -R0, -R5 ;  /* 0x80000000ff047210 */ /* 0x000fe20007ffe805 */
[----:B------:R-:W-:Y:S01]  /*2820*/  IMAD.MOV.U32 R8, RZ, RZ, RZ ;  /* 0x000000ffff087224 */ /* 0x000fe200078e00ff */
[----:B------:R-:W-:Y:S02]  /*2830*/  CS2R R52, SRZ ;  /* 0x0000000000347805 */ /* 0x000fe4000001ff00 */
[----:B------:R-:W-:-:S07]  /*2840*/  LOP3.LUT R6, R6, 0x80000000, RZ, 0xfc, !PT ;  /* 0x8000000006067812 */ /* 0x000fce00078efcff */
.L_x_46:
[----:B------:R-:W1:Y:S01]  /*2850*/  LDC.64 R10, c[0x4][RZ] ;  /* 0x01000000ff0a7b82 */ /* 0x000e620000000a00 */
[----:B0-----:R-:W-:Y:S02]  /*2860*/  R2UR UR14, R48 ;  /* 0x00000000300e72ca */ /* 0x001fe400000e0000 */
[----:B------:R-:W-:Y:S01]  /*2870*/  R2UR UR15, R49 ;  /* 0x00000000310f72ca */ /* 0x000fe200000e0000 */
[----:B-1----:R-:W-:-:S12]  /*2880*/  IMAD.WIDE R50, R9, 0x8, R10 ;  /* 0x0000000809327825 */ /* 0x002fd800078e020a */
[----:B------:R-:W2:Y:S01]  /*2890*/  LDG.E.64.CONSTANT R50, desc[UR14][R50.64] ;  /* 0x0000000e32327981 */ /* 0x000ea2000c1e9b00 */
[----:B------:R-:W-:Y:S02]  /*28a0*/  IMAD.MOV.U32 R12, RZ, RZ, R52 ;  /* 0x000000ffff0c7224 */ /* 0x000fe400078e0034 */
[----:B------:R-:W-:Y:S02]  /*28b0*/  IMAD.MOV.U32 R13, RZ, RZ, R53 ;  /* 0x000000ffff0d7224 */ /* 0x000fe400078e0035 */
[----:B------:R-:W-:Y:S02]  /*28c0*/  VIADD R4, R4, 0x1 ;  /* 0x0000000104047836 */ /* 0x000fe40000000000 */
[C---:B------:R-:W-:Y:S02]  /*28d0*/  IMAD R15, R8.reuse, 0x8, R1 ;  /* 0x00000008080f7824 */ /* 0x040fe400078e0201 */
[----:B------:R-:W-:Y:S02]  /*28e0*/  VIADD R8, R8, 0x1 ;  /* 0x0000000108087836 */ /* 0x000fe40000000000 */
[----:B------:R-:W-:-:S02]  /*28f0*/  VIADD R9, R9, 0x1 ;  /* 0x0000000109097836 */ /* 0x000fc40000000000 */
[----:B--2---:R-:W-:-:S04]  /*2900*/  IMAD.WIDE.U32 R12, P3, R50, R7, R12 ;  /* 0x00000007320c7225 */ /* 0x004fc8000786000c */
[-C--:B------:R-:W-:Y:S02]  /*2910*/  IMAD R10, R50, R6.reuse, RZ ;  /* 0x00000006320a7224 */ /* 0x080fe400078e02ff */
[----:B------:R-:W-:Y:S02]  /*2920*/  IMAD.MOV.U32 R52, RZ, RZ, R12 ;  /* 0x000000ffff347224 */ /* 0x000fe400078e000c */
[----:B------:R-:W-:Y:S01]  /*2930*/  IMAD R11, R51, R7, RZ ;  /* 0x00000007330b7224 */ /* 0x000fe200078e02ff */
[----:B------:R-:W-:Y:S01]  /*2940*/  IADD3 R10, P0, PT, R10, R13, RZ ;  /* 0x0000000d0a0a7210 */ /* 0x000fe20007f1e0ff */
[----:B------:R-:W-:-:S03]  /*2950*/  IMAD.HI.U32 R13, R50, R6, RZ ;  /* 0x00000006320d7227 */ /* 0x000fc600078e00ff */
[----:B------:R-:W-:Y:S01]  /*2960*/  IADD3 R53, P1, PT, R11, R10, RZ ;  /* 0x0000000a0b357210 */ /* 0x000fe20007f3e0ff */
[----:B------:R-:W-:-:S04]  /*2970*/  IMAD.HI.U32 R12, R51, R7, RZ ;  /* 0x00000007330c7227 */ /* 0x000fc800078e00ff */
[----:B------:R-:W-:Y:S01]  /*2980*/  IMAD.X R13, RZ, RZ, R13, P3 ;  /* 0x000000ffff0d7224 */ /* 0x000fe200018e060d */
[----:B------:R0:W-:Y:S01]  /*2990*/  STL.64 [R15], R52 ;  /* 0x000000340f007387 */ /* 0x0001e20000100a00 */
[----:B------:R-:W-:-:S03]  /*29a0*/  IMAD.HI.U32 R10, R51, R6, RZ ;  /* 0x00000006330a7227 */ /* 0x000fc600078e00ff */
[----:B------:R-:W-:Y:S01]  /*29b0*/  IADD3.X R12, P0, PT, R12, R13, RZ, P0, !PT ;  /* 0x0000000d0c0c7210 */ /* 0x000fe2000071e4ff */
[----:B------:R-:W-:-:S04]  /*29c0*/  IMAD R11, R51, R6, RZ ;  /* 0x00000006330b7224 */ /* 0x000fc800078e02ff */
[----:B------:R-:W-:Y:S01]  /*29d0*/  IMAD.X R10, RZ, RZ, R10, P0 ;  /* 0x000000ffff0a7224 */ /* 0x000fe200000e060a */
[----:B------:R-:W-:Y:S02]  /*29e0*/  ISETP.NE.AND P0, PT, R4, -0xf, PT ;  /* 0xfffffff10400780c */ /* 0x000fe40003f05270 */
[----:B------:R-:W-:-:S05]  /*29f0*/  IADD3.X R12, P1, PT, R11, R12, RZ, P1, !PT ;  /* 0x0000000c0b0c7210 */ /* 0x000fca0000f3e4ff */
[----:B------:R-:W-:Y:S02]  /*2a00*/  IMAD.X R13, RZ, RZ, R10, P1 ;  /* 0x000000ffff0d7224 */ /* 0x000fe400008e060a */
[----:B0-----:R-:W-:Y:S02]  /*2a10*/  IMAD.MOV.U32 R52, RZ, RZ, R12 ;  /* 0x000000ffff347224 */ /* 0x001fe400078e000c */
[----:B------:R-:W-:Y:S02]  /*2a20*/  IMAD.MOV.U32 R53, RZ, RZ, R13 ;  /* 0x000000ffff357224 */ /* 0x000fe400078e000d */
[----:B------:R-:W-:Y:S05]  /*2a30*/  @P0 BRA `(.L_x_46) ;  /* 0xfffffffc00840947 */ /* 0x000fea000383ffff */
[----:B------:R-:W-:Y:S05]  /*2a40*/  BSYNC.RECONVERGENT B6 ;  /* 0x0000000000067941 */ /* 0x000fea0003800200 */
.L_x_45:
[----:B------:R-:W-:-:S07]  /*2a50*/  IMAD.MOV.U32 R9, RZ, RZ, R5 ;  /* 0x000000ffff097224 */ /* 0x000fce00078e0005 */
.L_x_44:
[----:B------:R-:W-:Y:S05]  /*2a60*/  BSYNC.RECONVERGENT B5 ;  /* 0x0000000000057941 */ /* 0x000fea0003800200 */
.L_x_43:
[----:B------:R-:W-:Y:S01]  /*2a70*/  LOP3.LUT P0, R47, R47, 0x3f, RZ, 0xc0, !PT ;  /* 0x0000003f2f2f7812 */ /* 0x000fe2000780c0ff */
[----:B------:R-:W-:-:S04]  /*2a80*/  IMAD.IADD R0, R0, 0x1, R9 ;  /* 0x0000000100007824 */ /* 0x000fc800078e0209 */
[----:B------:R-:W-:-:S05]  /*2a90*/  IMAD.U32 R12, R0, 0x8, R1 ;  /* 0x00000008000c7824 */ /* 0x000fca00078e0001 */
[----:B------:R0:W-:Y:S04]  /*2aa0*/  STL.64 [R12+-0x78], R52 ;  /* 0xffff88340c007387 */ /* 0x0001e80000100a00 */
[----:B------:R-:W2:Y:S04]  /*2ab0*/  @P0 LDL.64 R8, [R1+0x8] ;  /* 0x0000080001080983 */ /* 0x000ea80000100a00 */
[----:B------:R-:W3:Y:S04]  /*2ac0*/  LDL.64 R4, [R1+0x10] ;  /* 0x0000100001047983 */ /* 0x000ee80000100a00 */
[----:B------:R-:W4:Y:S01]  /*2ad0*/  LDL.64 R6, [R1+0x18] ;  /* 0x0000180001067983 */ /* 0x000f220000100a00 */
[----:B------:R-:W-:Y:S01]  /*2ae0*/  @P0 LOP3.LUT R0, R47, 0x3f, RZ, 0x3c, !PT ;  /* 0x0000003f2f000812 */ /* 0x000fe200078e3cff */
[----:B------:R-:W-:Y:S01]  /*2af0*/  BSSY.RECONVERGENT B5, `(.L_x_47) ;  /* 0x0000034000057945 */ /* 0x000fe20003800200 */
[----:B--2---:R-:W-:-:S02]  /*2b00*/  @P0 SHF.R.U64 R13, R8, 0x1, R9 ;  /* 0x00000001080d0819 */ /* 0x004fc40000001209 */
[----:B------:R-:W-:Y:S02]  /*2b10*/  @P0 SHF.R.U32.HI R15, RZ, 0x1, R9 ;  /* 0x00000001ff0f0819 */ /* 0x000fe40000011609 */
[--C-:B---3--:R-:W-:Y:S02]  /*2b20*/  @P0 SHF.R.U32.HI R9, RZ, 0x1, R5.reuse ;  /* 0x00000001ff090819 */ /* 0x108fe40000011605 */
[C---:B------:R-:W-:Y:S02]  /*2b30*/  @P0 SHF.R.U64 R8, R4.reuse, 0x1, R5 ;  /* 0x0000000104080819 */ /* 0x040fe40000001205 */
[CC--:B------:R-:W-:Y:S02]  /*2b40*/  @P0 SHF.L.U32 R11, R4.reuse, R47.reuse, RZ ;  /* 0x0000002f040b0219 */ /* 0x0c0fe400000006ff */
[----:B0-----:R-:W-:Y:S02]  /*2b50*/  @P0 SHF.R.U64 R12, R13, R0, R15 ;  /* 0x000000000d0c0219 */ /* 0x001fe4000000120f */
[----:B------:R-:W-:-:S02]  /*2b60*/  @P0 SHF.L.U64.HI R10, R4, R47, R5 ;  /* 0x0000002f040a0219 */ /* 0x000fc40000010205 */
[-C--:B------:R-:W-:Y:S02]  /*2b70*/  @P0 SHF.R.U32.HI R15, RZ, R0.reuse, R15 ;  /* 0x00000000ff0f0219 */ /* 0x080fe4000001160f */
[----:B----4-:R-:W-:Y:S02]  /*2b80*/  @P0 SHF.L.U32 R13, R6, R47, RZ ;  /* 0x0000002f060d0219 */ /* 0x010fe400000006ff */
[----:B------:R-:W-:Y:S02]  /*2b90*/  @P0 SHF.R.U64 R8, R8, R0, R9 ;  /* 0x0000000008080219 */ /* 0x000fe40000001209 */
[----:B------:R-:W-:Y:S02]  /*2ba0*/  @P0 LOP3.LUT R4, R11, R12, RZ, 0xfc, !PT ;  /* 0x0000000c0b040212 */ /* 0x000fe400078efcff */
[----:B------:R-:W-:Y:S02]  /*2bb0*/  @P0 LOP3.LUT R5, R10, R15, RZ, 0xfc, !PT ;  /* 0x0000000f0a050212 */ /* 0x000fe400078efcff */
[----:B------:R-:W-:-:S02]  /*2bc0*/  @P0 SHF.L.U64.HI R47, R6, R47, R7 ;  /* 0x0000002f062f0219 */ /* 0x000fc40000010207 */
[----:B------:R-:W-:Y:S01]  /*2bd0*/  @P0 LOP3.LUT R6, R13, R8, RZ, 0xfc, !PT ;  /* 0x000000080d060212 */ /* 0x000fe200078efcff */
[C---:B------:R-:W-:Y:S01]  /*2be0*/  IMAD.SHL.U32 R8, R4.reuse, 0x4, RZ ;  /* 0x0000000404087824 */ /* 0x040fe200078e00ff */
[----:B------:R-:W-:Y:S02]  /*2bf0*/  @P0 SHF.R.U32.HI R0, RZ, R0, R9 ;  /* 0x00000000ff000219 */ /* 0x000fe40000011609 */
[----:B------:R-:W-:Y:S02]  /*2c00*/  SHF.L.U64.HI R4, R4, 0x2, R5 ;  /* 0x0000000204047819 */ /* 0x000fe40000010205 */
[----:B------:R-:W-:Y:S02]  /*2c10*/  @P0 LOP3.LUT R7, R47, R0, RZ, 0xfc, !PT ;  /* 0x000000002f070212 */ /* 0x000fe400078efcff */
[----:B------:R-:W-:Y:S02]  /*2c20*/  SHF.L.W.U32.HI R5, R5, 0x2, R6 ;  /* 0x0000000205057819 */ /* 0x000fe40000010e06 */
[----:B------:R-:W-:-:S02]  /*2c30*/  IADD3 RZ, P0, PT, RZ, -R8, RZ ;  /* 0x80000008ffff7210 */ /* 0x000fc40007f1e0ff */
[----:B------:R-:W-:Y:S02]  /*2c40*/  LOP3.LUT R9, RZ, R4, RZ, 0x33, !PT ;  /* 0x00000004ff097212 */ /* 0x000fe400078e33ff */
[----:B------:R-:W-:Y:S02]  /*2c50*/  SHF.L.W.U32.HI R6, R6, 0x2, R7 ;  /* 0x0000000206067819 */ /* 0x000fe40000010e07 */
[----:B------:R-:W-:Y:S02]  /*2c60*/  LOP3.LUT R10, RZ, R5, RZ, 0x33, !PT ;  /* 0x00000005ff0a7212 */ /* 0x000fe400078e33ff */
[----:B------:R-:W-:Y:S02]  /*2c70*/  IADD3.X R9, P0, PT, RZ, R9, RZ, P0, !PT ;  /* 0x00000009ff097210 */ /* 0x000fe4000071e4ff */
[----:B------:R-:W-:Y:S02]  /*2c80*/  LOP3.LUT R11, RZ, R6, RZ, 0x33, !PT ;  /* 0x00000006ff0b7212 */ /* 0x000fe400078e33ff */
[----:B------:R-:W-:-:S02]  /*2c90*/  IADD3.X R10, P1, PT, RZ, R10, RZ, P0, !PT ;  /* 0x0000000aff0a7210 */ /* 0x000fc4000073e4ff */
[----:B------:R-:W-:-:S03]  /*2ca0*/  ISETP.GT.U32.AND P3, PT, R5, -0x1, PT ;  /* 0xffffffff0500780c */ /* 0x000fc60003f64070 */
[----:B------:R-:W-:Y:S01]  /*2cb0*/  IMAD.X R11, RZ, RZ, R11, P1 ;  /* 0x000000ffff0b7224 */ /* 0x000fe200008e060b */
[----:B------:R-:W-:-:S04]  /*2cc0*/  ISETP.GT.AND.EX P0, PT, R6, -0x1, PT, P3 ;  /* 0xffffffff0600780c */ /* 0x000fc80003f04330 */
[----:B------:R-:W-:Y:S02]  /*2cd0*/  SEL R0, R6, R11, P0 ;  /* 0x0000000b06007207 */ /* 0x000fe40000000000 */
[----:B------:R-:W-:Y:S02]  /*2ce0*/  SEL R5, R5, R10, P0 ;  /* 0x0000000a05057207 */ /* 0x000fe40000000000 */
[----:B------:R-:W-:Y:S02]  /*2cf0*/  ISETP.NE.U32.AND P1, PT, R0, RZ, PT ;  /* 0x000000ff0000720c */ /* 0x000fe40003f25070 */
[----:B------:R-:W-:Y:S02]  /*2d00*/  SEL R9, R4, R9, P0 ;  /* 0x0000000904097207 */ /* 0x000fe40000000000 */
[----:B------:R-:W-:Y:S01]  /*2d10*/  SEL R12, R5, R0, !P1 ;  /* 0x00000000050c7207 */ /* 0x000fe20004800000 */
[----:B------:R-:W-:-:S03]  /*2d20*/  @!P0 IMAD.MOV R8, RZ, RZ, -R8 ;  /* 0x000000ffff088224 */ /* 0x000fc600078e0a08 */
[----:B------:R-:W0:Y:S02]  /*2d30*/  FLO.U32 R10, R12 ;  /* 0x0000000c000a7300 */ /* 0x000e2400000e0000 */
[C---:B0-----:R-:W-:Y:S02]  /*2d40*/  IADD3 R11, PT, PT, -R10.reuse, 0x1f, RZ ;  /* 0x0000001f0a0b7810 */ /* 0x041fe40007ffe1ff */
[----:B------:R-:W-:-:S03]  /*2d50*/  IADD3 R10, PT, PT, -R10, 0x3f, RZ ;  /* 0x0000003f0a0a7810 */ /* 0x000fc60007ffe1ff */
[----:B------:R-:W-:-:S05]  /*2d60*/  @P1 IMAD.MOV R10, RZ, RZ, R11 ;  /* 0x000000ffff0a1224 */ /* 0x000fca00078e020b */
[----:B------:R-:W-:-:S13]  /*2d70*/  ISETP.NE.AND P1, PT, R10, RZ, PT ;  /* 0x000000ff0a00720c */ /* 0x000fda0003f25270 */
[----:B------:R-:W-:Y:S05]  /*2d80*/  @!P1 BRA `(.L_x_48) ;  /* 0x0000000000289947 */ /* 0x000fea0003800000 */
[----:B------:R-:W-:Y:S02]  /*2d90*/  LOP3.LUT R4, R10, 0x3f, RZ, 0xc0, !PT ;  /* 0x0000003f0a047812 */ /* 0x000fe400078ec0ff */
[--C-:B------:R-:W-:Y:S02]  /*2da0*/  SHF.R.U64 R8, R8, 0x1, R9.reuse ;  /* 0x0000000108087819 */ /* 0x100fe40000001209 */
[CC--:B------:R-:W-:Y:S02]  /*2db0*/  SHF.L.U64.HI R0, R5.reuse, R4.reuse, R0 ;  /* 0x0000000405007219 */ /* 0x0c0fe40000010200 */
[----:B------:R-:W-:Y:S02]  /*2dc0*/  SHF.L.U32 R5, R5, R4, RZ ;  /* 0x0000000405057219 */ /* 0x000fe400000006ff */
[----:B------:R-:W-:Y:S02]  /*2dd0*/  SHF.R.U32.HI R9, RZ, 0x1, R9 ;  /* 0x00000001ff097819 */ /* 0x000fe40000011609 */
[----:B------:R-:W-:-:S04]  /*2de0*/  LOP3.LUT R4, R10, 0x3f, RZ, 0xc, !PT ;  /* 0x0000003f0a047812 */ /* 0x000fc800078e0cff */
[-CC-:B------:R-:W-:Y:S02]  /*2df0*/  SHF.R.U64 R8, R8, R4.reuse, R9.reuse ;  /* 0x0000000408087219 */ /* 0x180fe40000001209 */
[----:B------:R-:W-:Y:S02]  /*2e00*/  SHF.R.U32.HI R9, RZ, R4, R9 ;  /* 0x00000004ff097219 */ /* 0x000fe40000011609 */
[----:B------:R-:W-:Y:S02]  /*2e10*/  LOP3.LUT R5, R5, R8, RZ, 0xfc, !PT ;  /* 0x0000000805057212 */ /* 0x000fe400078efcff */
[----:B------:R-:W-:-:S07]  /*2e20*/  LOP3.LUT R0, R0, R9, RZ, 0xfc, !PT ;  /* 0x0000000900007212 */ /* 0x000fce00078efcff */
.L_x_48:
[----:B------:R-:W-:Y:S05]  /*2e30*/  BSYNC.RECONVERGENT B5 ;  /* 0x0000000000057941 */ /* 0x000fea0003800200 */
.L_x_47:
[----:B------:R-:W-:Y:S01]  /*2e40*/  IMAD.WIDE.U32 R8, R5, 0x2168c235, RZ ;  /* 0x2168c23505087825 */ /* 0x000fe200078e00ff */
[----:B------:R-:W-:-:S03]  /*2e50*/  SHF.R.U32.HI R7, RZ, 0x1e, R7 ;  /* 0x0000001eff077819 */ /* 0x000fc60000011607 */
[----:B------:R-:W-:Y:S01]  /*2e60*/  IMAD.MOV.U32 R12, RZ, RZ, R9 ;  /* 0x000000ffff0c7224 */ /* 0x000fe200078e0009 */
[----:B------:R-:W-:Y:S01]  /*2e70*/  IADD3 RZ, P1, PT, R8, R8, RZ ;  /* 0x0000000808ff7210 */ /* 0x000fe20007f3e0ff */
[----:B------:R-:W-:Y:S01]  /*2e80*/  IMAD.MOV.U32 R13, RZ, RZ, RZ ;  /* 0x000000ffff0d7224 */ /* 0x000fe200078e00ff */
[----:B------:R-:W-:Y:S01]  /*2e90*/  LEA.HI R6, R6, R7, RZ, 0x1 ;  /* 0x0000000706067211 */ /* 0x000fe200078f08ff */
[----:B------:R-:W-:-:S04]  /*2ea0*/  IMAD.HI.U32 R4, R0, -0x36f0255e, RZ ;  /* 0xc90fdaa200047827 */ /* 0x000fc800078e00ff */
[----:B------:R-:W-:-:S04]  /*2eb0*/  IMAD.WIDE.U32 R12, R5, -0x36f0255e, R12 ;  /* 0xc90fdaa2050c7825 */ /* 0x000fc800078e000c */
[C---:B------:R-:W-:Y:S02]  /*2ec0*/  IMAD R9, R0.reuse, -0x36f0255e, RZ ;  /* 0xc90fdaa200097824 */ /* 0x040fe400078e02ff */
[----:B------:R-:W-:-:S04]  /*2ed0*/  IMAD.WIDE.U32 R12, P3, R0, 0x2168c235, R12 ;  /* 0x2168c235000c7825 */ /* 0x000fc8000786000c */
[----:B------:R-:W-:Y:S01]  /*2ee0*/  IMAD.X R4, RZ, RZ, R4, P3 ;  /* 0x000000ffff047224 */ /* 0x000fe200018e0604 */
[----:B------:R-:W-:Y:S02]  /*2ef0*/  IADD3 R9, P3, PT, R9, R13, RZ ;  /* 0x0000000d09097210 */ /* 0x000fe40007f7e0ff */
[----:B------:R-:W-:Y:S02]  /*2f00*/  IADD3.X RZ, P1, PT, R12, R12, RZ, P1, !PT ;  /* 0x0000000c0cff7210 */ /* 0x000fe40000f3e4ff */
[C---:B------:R-:W-:Y:S01]  /*2f10*/  ISETP.GT.U32.AND P4, PT, R9.reuse, RZ, PT ;  /* 0x000000ff0900720c */ /* 0x040fe20003f84070 */
[----:B------:R-:W-:Y:S01]  /*2f20*/  IMAD.X R5, RZ, RZ, R4, P3 ;  /* 0x000000ffff057224 */ /* 0x000fe200018e0604 */
[----:B------:R-:W-:-:S04]  /*2f30*/  IADD3.X R4, P3, PT, R9, R9, RZ, P1, !PT ;  /* 0x0000000909047210 */ /* 0x000fc80000f7e4ff */
[C---:B------:R-:W-:Y:S01]  /*2f40*/  ISETP.GT.AND.EX P1, PT, R5.reuse, RZ, PT, P4 ;  /* 0x000000ff0500720c */ /* 0x040fe20003f24340 */
[----:B------:R-:W-:-:S03]  /*2f50*/  IMAD.X R0, R5, 0x1, R5, P3 ;  /* 0x0000000105007824 */ /* 0x000fc600018e0605 */
[----:B------:R-:W-:Y:S02]  /*2f60*/  SEL R4, R4, R9, P1 ;  /* 0x0000000904047207 */ /* 0x000fe40000800000 */
[----:B------:R-:W-:Y:S02]  /*2f70*/  SEL R0, R0, R5, P1 ;  /* 0x0000000500007207 */ /* 0x000fe40000800000 */
[----:B------:R-:W-:-:S05]  /*2f80*/  IADD3 R5, P3, PT, R4, 0x1, RZ ;  /* 0x0000000104057810 */ /* 0x000fca0007f7e0ff */
[----:B------:R-:W-:-:S05]  /*2f90*/  IMAD.X R0, RZ, RZ, R0, P3 ;  /* 0x000000ffff007224 */ /* 0x000fca00018e0600 */
[----:B------:R-:W-:-:S04]  /*2fa0*/  SHF.R.U64 R5, R5, 0xa, R0 ;  /* 0x0000000a05057819 */ /* 0x000fc80000001200 */
[----:B------:R-:W-:Y:S02]  /*2fb0*/  IADD3 R9, P3, PT, R5, 0x1, RZ ;  /* 0x0000000105097810 */ /* 0x000fe40007f7e0ff */
[----:B------:R-:W-:Y:S02]  /*2fc0*/  SEL R5, RZ, 0xffffffff, !P1 ;  /* 0xffffffffff057807 */ /* 0x000fe40004800000 */
[----:B------:R-:W-:Y:S02]  /*2fd0*/  LEA.HI.X R0, R0, RZ, RZ, 0x16, P3 ;  /* 0x000000ff00007211 */ /* 0x000fe400018fb4ff */
[----:B------:R-:W-:Y:S01]  /*2fe0*/  LOP3.LUT P1, R45, R45, 0x80000000, RZ, 0xc0, !PT ;  /* 0x800000002d2d7812 */ /* 0x000fe2000782c0ff */
[----:B------:R-:W-:Y:S01]  /*2ff0*/  IMAD.IADD R5, R5, 0x1, -R10 ;  /* 0x0000000105057824 */ /* 0x000fe200078e0a0a */
[--C-:B------:R-:W-:Y:S02]  /*3000*/  SHF.R.U64 R9, R9, 0x1, R0.reuse ;  /* 0x0000000109097819 */ /* 0x100fe40000001200 */
[----:B------:R-:W-:Y:S01]  /*3010*/  SHF.R.U32.HI R0, RZ, 0x1, R0 ;  /* 0x00000001ff007819 */ /* 0x000fe20000011600 */
[----:B------:R-:W-:Y:S01]  /*3020*/  IMAD.SHL.U32 R5, R5, 0x100000, RZ ;  /* 0x0010000005057824 */ /* 0x000fe200078e00ff */
[----:B------:R-:W-:-:S02]  /*3030*/  IADD3 R4, P3, P4, RZ, RZ, R9 ;  /* 0x000000ffff047210 */ /* 0x000fc40007c7e009 */
[----:B------:R-:W-:Y:S02]  /*3040*/  @!P0 LOP3.LUT R45, R45, 0x80000000, RZ, 0x3c, !PT ;  /* 0x800000002d2d8812 */ /* 0x000fe400078e3cff */
[----:B------:R-:W-:-:S03]  /*3050*/  IADD3.X R0, PT, PT, R5, 0x3fe00000, R0, P3, P4 ;  /* 0x3fe0000005007810 */ /* 0x000fc60001fe8400 */
[----:B------:R-:W-:Y:S01]  /*3060*/  @P1 IMAD.MOV R6, RZ, RZ, -R6 ;  /* 0x000000ffff061224 */ /* 0x000fe200078e0a06 */
[----:B------:R-:W-:-:S07]  /*3070*/  LOP3.LUT R45, R0, R45, RZ, 0xfc, !PT ;  /* 0x0000002d002d7212 */ /* 0x000fce00078efcff */
.L_x_42:
[----:B------:R-:W-:Y:S02]  /*3080*/  IMAD.MOV.U32 R15, RZ, RZ, 0x0 ;  /* 0x00000000ff0f7424 */ /* 0x000fe400078e00ff */
[----:B------:R-:W-:Y:S02]  /*3090*/  IMAD.MOV.U32 R5, RZ, RZ, R45 ;  /* 0x000000ffff057224 */ /* 0x000fe400078e002d */
[----:B------:R-:W-:Y:S05]  /*30a0*/  RET.REL.NODEC R14 `(_Z16fuse_prob2_prob3PiiiiiP4Vec3S1_S1_P4PropS_iS_S1_S1_S1_S3_) ;  /* 0xffffffcc0ed47950 */ /* 0x000fea0003c3ffff */
.L_x_49:
[----:B------:R-:W-:-:S00]  /*30b0*/  BRA `(.L_x_49) ;  /* 0xfffffffc00fc7947 */ /* 0x000fc0000383ffff */
[----:B------:R-:W-:-:S00]  /*30c0*/  NOP ;  /* 0x0000000000007918 */ /* 0x000fc00000000000 */
        /* <DEDUP_REMOVED lines=11> */
.L_x_96:


//--------------------- .text._Z16fuse_prob1_prob3PdiiiiP4Vec3S1_S1_P4PropPiiS4_S1_S1_S1_S3_ --------------------------
	.section	.text._Z16fuse_prob1_prob3PdiiiiP4Vec3S1_S1_P4PropPiiS4_S1_S1_S1_S3_,"ax",@progbits
	.align	128
        .global         _Z16fuse_prob1_prob3PdiiiiP4Vec3S1_S1_P4PropPiiS4_S1_S1_S1_S3_
        .type           _Z16fuse_prob1_prob3PdiiiiP4Vec3S1_S1_P4PropPiiS4_S1_S1_S1_S3_,@function
        .size           _Z16fuse_prob1_prob3PdiiiiP4Vec3S1_S1_P4PropPiiS4_S1_S1_S1_S3_,(.L_x_100 - _Z16fuse_prob1_prob3PdiiiiP4Vec3S1_S1_P4PropPiiS4_S1_S1_S1_S3_)
        .other          _Z16fuse_prob1_prob3PdiiiiP4Vec3S1_S1_P4PropPiiS4_S1_S1_S1_S3_,@"STO_CUDA_ENTRY STV_DEFAULT"
_Z16fuse_prob1_prob3PdiiiiP4Vec3S1_S1_P4PropPiiS4_S1_S1_S1_S3_:
.text._Z16fuse_prob1_prob3PdiiiiP4Vec3S1_S1_P4PropPiiS4_S1_S1_S1_S3_:
[----:B------:R-:W0:Y:S01]  /*0000*/  LDC R1, c[0x0][0x37c] ;  /* 0x0000df00ff017b82 */ /* 0x000e220000000800 */
[----:B------:R-:W1:Y:S01]  /*0010*/  S2R R0, SR_TID.X ;  /* 0x0000000000007919 */ /* 0x000e620000002100 */
[----:B0-----:R-:W-:Y:S01]  /*0020*/  VIADD R1, R1, 0xffffffd8 ;  /* 0xffffffd801017836 */ /* 0x001fe20000000000 */
[----:B------:R-:W0:Y:S01]  /*0030*/  LDCU.64 UR12, c[0x0][0x358] ;  /* 0x00006b00ff0c77ac */ /* 0x000e220008000a00 */
[----:B------:R-:W-:Y:S01]  /*0040*/  BSSY.RECONVERGENT B0, `(.L_x_50) ;  /* 0x0000034000007945 */ /* 0x000fe20003800200 */
[----:B------:R-:W1:Y:S02]  /*0050*/  S2R R5, SR_CTAID.X ;  /* 0x0000000000057919 */ /* 0x000e640000002500 */
[C---:B------:R-:W-:Y:S02]  /*0060*/  R2UR UR14, R1.reuse ;  /* 0x00000000010e72ca */ /* 0x040fe400000e0000 */
[----:B------:R-:W-:Y:S02]  /*0070*/  R2UR UR11, R1 ;  /* 0x00000000010b72ca */ /* 0x000fe400000e0000 */
[----:B-1----:R-:W-:-:S13]  /*0080*/  LOP3.LUT P0, R4, R0, RZ, R5, 0xfa, !PT ;  /* 0x000000ff00047212 */ /* 0x002fda000780fa05 */
[----:B0-----:R-:W-:Y:S05]  /*0090*/  @P0 BRA `(.L_x_51) ;  /* 0x0000000000b80947 */ /* 0x001fea0003800000 */
        /* <DEDUP_REMOVED lines=8> */
[----:B------:R0:W4:Y:S04]  /*0120*/  LDG.E.64 R16, desc[UR12][R2.64+0x10] ;  /* 0x0000100c02107981 */ /* 0x000128000c1e1b00 */
[----:B------:R-:W4:Y:S01]  /*0130*/  LDG.E.64 R18, desc[UR12][R8.64+0x10] ;  /* 0x0000100c08127981 */ /* 0x000f22000c1e1b00 */
[----:B0-----:R-:W-:-:S02]  /*0140*/  IMAD.MOV.U32 R2, RZ, RZ, 0x0 ;  /* 0x00000000ff027424 */ /* 0x001fc400078e00ff */
[----:B------:R-:W-:Y:S01]  /*0150*/  IMAD.MOV.U32 R3, RZ, RZ, 0x3fd80000 ;  /* 0x3fd80000ff037424 */ /* 0x000fe200078e00ff */
[----:B--2---:R-:W-:Y:S02]  /*0160*/  DADD R12, R12, -R14 ;  /* 0x000000000c0c7229 */ /* 0x004fe4000000080e */
[----:B---3--:R-:W-:-:S06]  /*0170*/  DADD R6, R6, -R10 ;  /* 0x0000000006067229 */ /* 0x008fcc000000080a */
[----:B------:R-:W-:Y:S02]  /*0180*/  DMUL R12, R12, R12 ;  /* 0x0000000c0c0c7228 */ /* 0x000fe40000000000 */
[----:B----4-:R-:W-:-:S06]  /*0190*/  DADD R16, R16, -R18 ;  /* 0x0000000010107229 */ /* 0x010fcc0000000812 */
[----:B------:R-:W-:-:S08]  /*01a0*/  DFMA R12, R6, R6, R12 ;  /* 0x00000006060c722b */ /* 0x000fd0000000000c */
[----:B------:R-:W-:-:S06]  /*01b0*/  DFMA R12, R16, R16, R12 ;  /* 0x00000010100c722b */ /* 0x000fcc000000000c */
[----:B------:R-:W0:Y:S04]  /*01c0*/  MUFU.RSQ64H R7, R13 ;  /* 0x0000000d00077308 */ /* 0x000e280000001c00 */
[----:B------:R-:W-:-:S05]  /*01d0*/  VIADD R6, R13, 0xfcb00000 ;  /* 0xfcb000000d067836 */ /* 0x000fca0000000000 */
[----:B------:R-:W-:Y:S01]  /*01e0*/  ISETP.GE.U32.AND P0, PT, R6, 0x7ca00000, PT ;  /* 0x7ca000000600780c */ /* 0x000fe20003f06070 */
[----:B0-----:R-:W-:-:S08]  /*01f0*/  DMUL R10, R6, R6 ;  /* 0x00000006060a7228 */ /* 0x001fd00000000000 */
[----:B------:R-:W-:-:S08]  /*0200*/  DFMA R10, R12, -R10, 1 ;  /* 0x3ff000000c0a742b */ /* 0x000fd0000000080a */
[----:B------:R-:W-:Y:S02]  /*0210*/  DFMA R2, R10, R2, 0.5 ;  /* 0x3fe000000a02742b */ /* 0x000fe40000000002 */
[----:B------:R-:W-:-:S08]  /*0220*/  DMUL R10, R6, R10 ;  /* 0x0000000a060a7228 */ /* 0x000fd00000000000 */
[----:B------:R-:W-:-:S08]  /*0230*/  DFMA R10, R2, R10, R6 ;  /* 0x0000000a020a722b */ /* 0x000fd00000000006 */
[----:B------:R-:W-:Y:S02]  /*0240*/  DMUL R8, R12, R10 ;  /* 0x0000000a0c087228 */ /* 0x000fe40000000000 */
[----:B------:R-:W-:Y:S02]  /*0250*/  VIADD R17, R11, 0xfff00000 ;  /* 0xfff000000b117836 */ /* 0x000fe40000000000 */
[----:B------:R-:W-:-:S04]  /*0260*/  IMAD.MOV.U32 R16, RZ, RZ, R10 ;  /* 0x000000ffff107224 */ /* 0x000fc800078e000a */
[----:B------:R-:W-:-:S08]  /*0270*/  DFMA R14, R8, -R8, R12 ;  /* 0x80000008080e722b */ /* 0x000fd0000000000c */
[----:B------:R-:W-:Y:S01]  /*0280*/  DFMA R2, R14, R16, R8 ;  /* 0x000000100e02722b */ /* 0x000fe20000000008 */
[----:B------:R-:W-:Y:S10]  /*0290*/  @!P0 BRA `(.L_x_52) ;  /* 0x0000000000108947 */ /* 0x000ff40003800000 */
[----:B------:R-:W-:-:S07]  /*02a0*/  MOV R2, 0x2c0 ;  /* 0x000002c000027802 */ /* 0x000fce0000000f00 */
[----:B------:R-:W-:Y:S05]  /*02b0*/  CALL.REL.NOINC `($__internal_4_$__cuda_sm20_dsqrt_rn_f64_mediumpath_v1) ;  /* 0x0000001c00c07944 */ /* 0x000fea0003c00000 */
[----:B------:R-:W-:Y:S02]  /*02c0*/  IMAD.MOV.U32 R2, RZ, RZ, R6 ;  /* 0x000000ffff027224 */ /* 0x000fe400078e0006 */
[----:B------:R-:W-:-:S07]  /*02d0*/  IMAD.MOV.U32 R3, RZ, RZ, R7 ;  /* 0x000000ffff037224 */ /* 0x000fce00078e0007 */
.L_x_52:
[----:B------:R-:W0:Y:S02]  /*02e0*/  LDC.64 R6, c[0x0][0x380] ;  /* 0x0000e000ff067b82 */ /* 0x000e240000000a00 */
[----:B0-----:R-:W2:Y:S01]  /*02f0*/  LDG.E.64 R8, desc[UR12][R6.64] ;  /* 0x0000000c06087981 */ /* 0x001ea2000c1e1b00 */
[----:B------:R-:W-:Y:S01]  /*0300*/  IMAD.MOV.U32 R11, RZ, RZ, R3 ;  /* 0x000000ffff0b7224 */ /* 0x000fe200078e0003 */
[----:B--2---:R-:W-:Y:S01]  /*0310*/  DSETP.MIN.AND P0, P1, R8, R2, PT ;  /* 0x000000020800722a */ /* 0x004fe20003900000 */
[----:B------:R-:W-:-:S05]  /*0320*/  IMAD.MOV.U32 R10, RZ, RZ, R9 ;  /* 0x000000ffff0a7224 */ /* 0x000fca00078e0009 */
[----:B------:R-:W-:Y:S02]  /*0330*/  FSEL R13, R10, R11, P0 ;  /* 0x0000000b0a0d7208 */ /* 0x000fe40000000000 */
[----:B------:R-:W-:-:S06]  /*0340*/  SEL R2, R8, R2, P0 ;  /* 0x0000000208027207 */ /* 0x000fcc0000000000 */
[----:B------:R-:W-:-:S05]  /*0350*/  @P1 LOP3.LUT R13, R11, 0x80000, RZ, 0xfc, !PT ;  /* 0x000800000b0d1812 */ /* 0x000fca00078efcff */
[----:B------:R-:W-:-:S05]  /*0360*/  IMAD.MOV.U32 R3, RZ, RZ, R13 ;  /* 0x000000ffff037224 */ /* 0x000fca00078e000d */
[----:B------:R0:W-:Y:S02]  /*0370*/  STG.E.64 desc[UR12][R6.64], R2 ;  /* 0x0000000206007986 */ /* 0x0001e4000c101b0c */
.L_x_51:
[----:B------:R-:W-:Y:S05]  /*0380*/  BSYNC.RECONVERGENT B0 ;  /* 0x0000000000007941 */ /* 0x000fea0003800200 */
.L_x_50:
[----:B------:R-:W1:Y:S01]  /*0390*/  LDCU UR4, c[0x0][0x394] ;  /* 0x00007280ff0477ac */ /* 0x000e620008000800 */
[----:B------:R-:W-:Y:S01]  /*03a0*/  BSSY.RECONVERGENT B0, `(.L_x_53) ;  /* 0x000004c000007945 */ /* 0x000fe20003800200 */
[----:B------:R-:W-:Y:S02]  /*03b0*/  CS2R R12, SRZ ;  /* 0x00000000000c7805 */ /* 0x000fe4000001ff00 */
[----:B------:R-:W-:Y:S01]  /*03c0*/  CS2R R14, SRZ ;  /* 0x00000000000e7805 */ /* 0x000fe2000001ff00 */
[----:B------:R-:W2:Y:S01]  /*03d0*/  LDCU UR6, c[0x0][0x394] ;  /* 0x00007280ff0677ac */ /* 0x000ea20008000800 */
[----:B------:R-:W-:Y:S02]  /*03e0*/  CS2R R24, SRZ ;  /* 0x0000000000187805 */ /* 0x000fe4000001ff00 */
[----:B-1----:R-:W-:-:S13]  /*03f0*/  ISETP.GE.AND P0, PT, R0, UR4, PT ;  /* 0x0000000400007c0c */ /* 0x002fda000bf06270 */
[----:B--2---:R-:W-:Y:S05]  /*0400*/  @P0 BRA `(.L_x_54) ;  /* 0x0000000400140947 */ /* 0x004fea0003800000 */
[----:B------:R-:W1:Y:S01]  /*0410*/  LDC.64 R26, c[0x0][0x398] ;  /* 0x0000e600ff1a7b82 */ /* 0x000e620000000a00 */
[----:B------:R-:W-:Y:S01]  /*0420*/  BSSY.RECONVERGENT B1, `(.L_x_55) ;  /* 0x000003e000017945 */ /* 0x000fe20003800200 */
[----:B------:R-:W-:Y:S01]  /*0430*/  IMAD.MOV.U32 R16, RZ, RZ, R0 ;  /* 0x000000ffff107224 */ /* 0x000fe200078e0000 */
[----:B------:R-:W-:Y:S02]  /*0440*/  CS2R R24, SRZ ;  /* 0x0000000000187805 */ /* 0x000fe4000001ff00 */
[----:B------:R-:W-:Y:S02]  /*0450*/  CS2R R14, SRZ ;  /* 0x00000000000e7805 */ /* 0x000fe4000001ff00 */
[----:B------:R-:W-:Y:S01]  /*0460*/  CS2R R12, SRZ ;  /* 0x00000000000c7805 */ /* 0x000fe2000001ff00 */
[----:B------:R-:W2:Y:S01]  /*0470*/  LDC R17, c[0x0][0x360] ;  /* 0x0000d800ff117b82 */ /* 0x000ea20000000800 */
[----:B-1----:R-:W-:-:S07]  /*0480*/  IMAD.WIDE.U32 R26, R5, 0x18, R26 ;  /* 0x00000018051a7825 */ /* 0x002fce00078e001a */
.L_x_60:
[----:B------:R-:W-:Y:S01]  /*0490*/  ISETP.NE.AND P0, PT, R5, R16, PT ;  /* 0x000000100500720c */ /* 0x000fe20003f05270 */
[----:B------:R-:W-:-:S12]  /*04a0*/  BSSY.RECONVERGENT B2, `(.L_x_56) ;  /* 0x0000032000027945 */ /* 0x000fd80003800200 */
[----:B------:R-:W-:Y:S05]  /*04b0*/  @!P0 BRA `(.L_x_57) ;  /* 0x0000000000c08947 */ /* 0x000fea0003800000 */
[----:B------:R-:W1:Y:S01]  /*04c0*/  LDC.64 R20, c[0x0][0x398] ;  /* 0x0000e600ff147b82 */ /* 0x000e620000000a00 */
[----:B------:R-:W3:Y:S04]  /*04d0*/  LDG.E.64 R30, desc[UR12][R26.64+0x8] ;  /* 0x0000080c1a1e7981 */ /* 0x000ee8000c1e1b00 */
[----:B------:R-:W4:Y:S03]  /*04e0*/  LDG.E.64 R28, desc[UR12][R26.64] ;  /* 0x0000000c1a1c7981 */ /* 0x000f26000c1e1b00 */
[----:B------:R-:W5:Y:S01]  /*04f0*/  LDC.64 R22, c[0x0][0x3b0] ;  /* 0x0000ec00ff167b82 */ /* 0x000f620000000a00 */
[----:B0-----:R-:W2:Y:S01]  /*0500*/  LDG.E.64 R6, desc[UR12][R26.64+0x10] ;  /* 0x0000100c1a067981 */ /* 0x001ea2000c1e1b00 */
[----:B-1----:R-:W-:-:S05]  /*0510*/  IMAD.WIDE R20, R16, 0x18, R20 ;  /* 0x0000001810147825 */ /* 0x002fca00078e0214 */
[----:B------:R-:W3:Y:S04]  /*0520*/  LDG.E.64 R10, desc[UR12][R20.64+0x8] ;  /* 0x0000080c140a7981 */ /* 0x000ee8000c1e1b00 */
[----:B------:R-:W4:Y:S04]  /*0530*/  LDG.E.64 R8, desc[UR12][R20.64] ;  /* 0x0000000c14087981 */ /* 0x000f28000c1e1b00 */
[----:B------:R0:W2:Y:S01]  /*0540*/  LDG.E.64 R32, desc[UR12][R20.64+0x10] ;  /* 0x0000100c14207981 */ /* 0x0000a2000c1e1b00 */
[----:B-----5:R-:W-:-:S05]  /*0550*/  IMAD.WIDE R22, R16, 0x10, R22 ;  /* 0x0000001010167825 */ /* 0x020fca00078e0216 */
[----:B------:R-:W5:Y:S04]  /*0560*/  LDG.E.U8 R18, desc[UR12][R22.64+0x8] ;  /* 0x0000080c16127981 */ /* 0x000f68000c1e1100 */
[----:B------:R1:W5:Y:S01]  /*0570*/  LDG.E.64 R2, desc[UR12][R22.64] ;  /* 0x0000000c16027981 */ /* 0x000362000c1e1b00 */
[----:B------:R-:W-:Y:S01]  /*0580*/  UMOV UR4, 0xa0b5ed8d ;  /* 0xa0b5ed8d00047882 */ /* 0x000fe20000000000 */
[----:B------:R-:W-:Y:S01]  /*0590*/  UMOV UR5, 0x3eb0c6f7 ;  /* 0x3eb0c6f700057882 */ /* 0x000fe20000000000 */
[----:B0-----:R-:W-:Y:S01]  /*05a0*/  IMAD.MOV.U32 R20, RZ, RZ, RZ ;  /* 0x000000ffff147224 */ /* 0x001fe200078e00ff */
[----:B------:R-:W-:Y:S01]  /*05b0*/  BSSY.RECONVERGENT B3, `(.L_x_58) ;  /* 0x0000018000037945 */ /* 0x000fe20003800200 */
[----:B---3--:R-:W-:Y:S02]  /*05c0*/  DADD R10, R10, -R30 ;  /* 0x000000000a0a7229 */ /* 0x008fe4000000081e */
[----:B----4-:R-:W-:-:S06]  /*05d0*/  DADD R8, R8, -R28 ;  /* 0x0000000008087229 */ /* 0x010fcc000000081c */
[----:B------:R-:W-:Y:S02]  /*05e0*/  DMUL R28, R10, R10 ;  /* 0x0000000a0a1c7228 */ /* 0x000fe40000000000 */
[----:B--2---:R-:W-:-:S06]  /*05f0*/  DADD R6, R32, -R6 ;  /* 0x0000000020067229 */ /* 0x004fcc0000000806 */
[----:B------:R-:W-:-:S08]  /*0600*/  DFMA R28, R8, R8, R28 ;  /* 0x00000008081c722b */ /* 0x000fd0000000001c */
[----:B------:R-:W-:-:S08]  /*0610*/  DFMA R28, R6, R6, R28 ;  /* 0x00000006061c722b */ /* 0x000fd0000000001c */
[----:B------:R-:W-:-:S06]  /*0620*/  DADD R42, R28, UR4 ;  /* 0x000000041c2a7e29 */ /* 0x000fcc0008000000 */
[----:B------:R-:W1:Y:S01]  /*0630*/  MUFU.RSQ64H R21, R43 ;  /* 0x0000002b00157308 */ /* 0x000e620000001c00 */
[----:B------:R-:W-:-:S03]  /*0640*/  IMAD.MOV.U32 R28, RZ, RZ, 0x0 ;  /* 0x00000000ff1c7424 */ /* 0x000fc600078e00ff */
[----:B------:R-:W-:Y:S02]  /*0650*/  VIADD R19, R43, 0xfff00000 ;  /* 0xfff000002b137836 */ /* 0x000fe40000000000 */
[----:B------:R-:W-:Y:S01]  /*0660*/  IMAD.MOV.U32 R29, RZ, RZ, 0x3fd80000 ;  /* 0x3fd80000ff1d7424 */ /* 0x000fe200078e00ff */
[----:B-1----:R-:W-:Y:S02]  /*0670*/  DMUL R22, R20, R20 ;  /* 0x0000001414167228 */ /* 0x002fe40000000000 */
[----:B------:R-:W-:-:S06]  /*0680*/  ISETP.GE.U32.AND P1, PT, R19, 0x7fe00000, PT ;  /* 0x7fe000001300780c */ /* 0x000fcc0003f26070 */
[----:B------:R-:W-:Y:S01]  /*0690*/  DFMA R22, R42, -R22, 1 ;  /* 0x3ff000002a16742b */ /* 0x000fe20000000816 */
[----:B-----5:R-:W-:-:S07]  /*06a0*/  ISETP.NE.AND P0, PT, R18, RZ, PT ;  /* 0x000000ff1200720c */ /* 0x020fce0003f05270 */
[----:B------:R-:W-:Y:S02]  /*06b0*/  DFMA R28, R22, R28, 0.5 ;  /* 0x3fe00000161c742b */ /* 0x000fe4000000001c */
[----:B------:R-:W-:Y:S01]  /*06c0*/  DMUL R22, R20, R22 ;  /* 0x0000001614167228 */ /* 0x000fe20000000000 */
[----:B------:R-:W-:Y:S02]  /*06d0*/  FSEL R2, R2, RZ, !P0 ;  /* 0x000000ff02027208 */ /* 0x000fe40004000000 */
[----:B------:R-:W-:-:S05]  /*06e0*/  FSEL R3, R3, RZ, !P0 ;  /* 0x000000ff03037208 */ /* 0x000fca0004000000 */
[----:B------:R-:W-:Y:S01]  /*06f0*/  DFMA R18, R28, R22, R20 ;  /* 0x000000161c12722b */ /* 0x000fe20000000014 */
[----:B------:R-:W-:Y:S10]  /*0700*/  @!P1 BRA `(.L_x_59) ;  /* 0x0000000000089947 */ /* 0x000ff40003800000 */
[----:B------:R-:W-:-:S07]  /*0710*/  MOV R40, 0x730 ;  /* 0x0000073000287802 */ /* 0x000fce0000000f00 */
[----:B------:R-:W-:Y:S05]  /*0720*/  CALL.REL.NOINC `($__internal_3_$__cuda_sm20_drsqrt_f64_slowpath_v2) ;  /* 0x0000001800247944 */ /* 0x000fea0003c00000 */
.L_x_59:
[----:B------:R-:W-:Y:S05]  /*0730*/  BSYNC.RECONVERGENT B3 ;  /* 0x0000000000037941 */ /* 0x000fea0003800200 */
.L_x_58:
[----:B------:R-:W-:Y:S02]  /*0740*/  DMUL R20, R18, R18 ;  /* 0x0000001212147228 */ /* 0x000fe40000000000 */
[C---:B------:R-:W-:Y:S02]  /*0750*/  DMUL R8, R2.reuse, R8 ;  /* 0x0000000802087228 */ /* 0x040fe40000000000 */
[C---:B------:R-:W-:Y:S02]  /*0760*/  DMUL R10, R2.reuse, R10 ;  /* 0x0000000a020a7228 */ /* 0x040fe40000000000 */
[----:B------:R-:W-:Y:S02]  /*0770*/  DMUL R2, R2, R6 ;  /* 0x0000000602027228 */ /* 0x000fe40000000000 */
[----:B------:R-:W-:-:S08]  /*0780*/  DMUL R20, R20, R18 ;  /* 0x0000001214147228 */ /* 0x000fd00000000000 */
[C---:B------:R-:W-:Y:S02]  /*0790*/  DFMA R12, R20.reuse, R8, R12 ;  /* 0x00000008140c722b */ /* 0x040fe4000000000c */
[C---:B------:R-:W-:Y:S02]  /*07a0*/  DFMA R14, R20.reuse, R10, R14 ;  /* 0x0000000a140e722b */ /* 0x040fe4000000000e */
[----:B------:R-:W-:-:S11]  /*07b0*/  DFMA R24, R20, R2, R24 ;  /* 0x000000021418722b */ /* 0x000fd60000000018 */
.L_x_57:
[----:B------:R-:W-:Y:S05]  /*07c0*/  BSYNC.RECONVERGENT B2 ;  /* 0x0000000000027941 */ /* 0x000fea0003800200 */
.L_x_56:
[----:B--2---:R-:W-:-:S05]  /*07d0*/  IMAD.IADD R16, R17, 0x1, R16 ;  /* 0x0000000111107824 */ /* 0x004fca00078e0210 */
[----:B------:R-:W-:-:S13]  /*07e0*/  ISETP.GE.AND P0, PT, R16, UR6, PT ;  /* 0x0000000610007c0c */ /* 0x000fda000bf06270 */
[----:B------:R-:W-:Y:S05]  /*07f0*/  @!P0 BRA `(.L_x_60) ;  /* 0xfffffffc00248947 */ /* 0x000fea000383ffff */
[----:B------:R-:W-:Y:S05]  /*0800*/  BSYNC.RECONVERGENT B1 ;  /* 0x0000000000017941 */ /* 0x000fea0003800200 */
.L_x_55:
[----:B------:R-:W-:Y:S01]  /*0810*/  UMOV UR4, 0x6590c335 ;  /* 0x6590c33500047882 */ /* 0x000fe20000000000 */
[----:B------:R-:W-:Y:S02]  /*0820*/  UMOV UR5, 0x3e3132e2 ;  /* 0x3e3132e200057882 */ /* 0x000fe40000000000 */
[----:B------:R-:W-:Y:S02]  /*0830*/  DMUL R12, R12, UR4 ;  /* 0x000000040c0c7c28 */ /* 0x000fe40008000000 */
[----:B------:R-:W-:Y:S02]  /*0840*/  DMUL R14, R14, UR4 ;  /* 0x000000040e0e7c28 */ /* 0x000fe40008000000 */
[----:B------:R-:W-:-:S11]  /*0850*/  DMUL R24, R24, UR4 ;  /* 0x0000000418187c28 */ /* 0x000fd60008000000 */
.L_x_54:
[----:B------:R-:W-:Y:S05]  /*0860*/  BSYNC.RECONVERGENT B0 ;  /* 0x0000000000007941 */ /* 0x000fea0003800200 */
.L_x_53:
        /* <DEDUP_REMOVED lines=20> */
[----:B0-----:R-:W2:Y:S02]  /*09b0*/  LDG.E.64 R12, desc[UR12][R2.64+0x8] ;  /* 0x0000080c020c7981 */ /* 0x001ea4000c1e1b00 */
[----:B--2---:R-:W-:-:S07]  /*09c0*/  DFMA R10, R12, 60, R10 ;  /* 0x404e00000c0a782b */ /* 0x004fce000000000a */
[----:B------:R1:W-:Y:S04]  /*09d0*/  STG.E.64 desc[UR12][R8.64+0x8], R10 ;  /* 0x0000080a08007986 */ /* 0x0003e8000c101b0c */
[----:B------:R-:W2:Y:S04]  /*09e0*/  LDG.E.64 R12, desc[UR12][R16.64+0x10] ;  /* 0x0000100c100c7981 */ /* 0x000ea8000c1e1b00 */
[----:B------:R-:W2:Y:S02]  /*09f0*/  LDG.E.64 R14, desc[UR12][R2.64+0x10] ;  /* 0x0000100c020e7981 */ /* 0x000ea4000c1e1b00 */
[----:B--2---:R-:W-:-:S07]  /*0a00*/  DFMA R12, R14, 60, R12 ;  /* 0x404e00000e0c782b */ /* 0x004fce000000000c */
[----:B------:R1:W-:Y:S04]  /*0a10*/  STG.E.64 desc[UR12][R8.64+0x10], R12 ;  /* 0x0000100c08007986 */ /* 0x0003e8000c101b0c */
.L_x_62:
[----:B------:R-:W-:Y:S05]  /*0a20*/  BSYNC.RECONVERGENT B0 ;  /* 0x0000000000007941 */ /* 0x000fea0003800200 */
.L_x_61:
[----:B------:R-:W-:Y:S05]  /*0a30*/  @!P1 EXIT ;  /* 0x000000000000994d */ /* 0x000fea0003800000 */
[----:B-1----:R-:W0:Y:S01]  /*0a40*/  MUFU.RCP64H R7, 6000 ;  /* 0x40b7700000077908 */ /* 0x002e220000001800 */
[----:B------:R-:W1:Y:S01]  /*0a50*/  LDCU UR4, c[0x0][0x390] ;  /* 0x00007200ff0477ac */ /* 0x000e620008000800 */
[----:B------:R-:W-:Y:S02]  /*0a60*/  IMAD.MOV.U32 R10, RZ, RZ, 0x0 ;  /* 0x00000000ff0a7424 */ /* 0x000fe400078e00ff */
[----:B------:R-:W-:Y:S02]  /*0a70*/  IMAD.MOV.U32 R11, RZ, RZ, 0x40b77000 ;  /* 0x40b77000ff0b7424 */ /* 0x000fe400078e00ff */
[----:B------:R-:W-:-:S06]  /*0a80*/  IMAD.MOV.U32 R6, RZ, RZ, 0x1 ;  /* 0x00000001ff067424 */ /* 0x000fcc00078e00ff */
[----:B0-----:R-:W-:Y:S01]  /*0a90*/  DFMA R2, R6, -R10, 1 ;  /* 0x3ff000000602742b */ /* 0x001fe2000000080a */
[----:B-1----:R-:W-:-:S07]  /*0aa0*/  UIADD3 UR4, UPT, UPT, UR4, 0x1, URZ ;  /* 0x0000000104047890 */ /* 0x002fce000fffe0ff */
        /* <DEDUP_REMOVED lines=14> */
[----:B------:R-:W-:Y:S05]  /*0b90*/  CALL.REL.NOINC `($__internal_2_$__cuda_sm20_div_rn_f64_full) ;  /* 0x0000000c00d87944 */ /* 0x000fea0003c00000 */
[----:B------:R-:W-:Y:S02]  /*0ba0*/  IMAD.MOV.U32 R2, RZ, RZ, R14 ;  /* 0x000000ffff027224 */ /* 0x000fe400078e000e */
[----:B------:R-:W-:-:S07]  /*0bb0*/  IMAD.MOV.U32 R3, RZ, RZ, R15 ;  /* 0x000000ffff037224 */ /* 0x000fce00078e000f */
.L_x_63:
[----:B------:R-:W-:Y:S01]  /*0bc0*/  UMOV UR4, 0x6dc9c883 ;  /* 0x6dc9c88300047882 */ /* 0x000fe20000000000 */
[----:B------:R-:W-:Y:S01]  /*0bd0*/  UMOV UR5, 0x3fe45f30 ;  /* 0x3fe45f3000057882 */ /* 0x000fe20000000000 */
[----:B------:R-:W0:Y:S01]  /*0be0*/  LDCU UR6, c[0x0][0x390] ;  /* 0x00007200ff0677ac */ /* 0x000e220008000800 */
[C---:B------:R-:W-:Y:S02]  /*0bf0*/  DMUL R6, R2.reuse, UR4 ;  /* 0x0000000402067c28 */ /* 0x040fe40008000000 */
[C---:B------:R-:W-:Y:S01]  /*0c00*/  DSETP.NEU.AND P0, PT, |R2|.reuse, +INF , PT ;  /* 0x7ff000000200742a */ /* 0x040fe20003f0d200 */
[----:B------:R-:W-:Y:S01]  /*0c10*/  UMOV UR4, 0x54442d18 ;  /* 0x54442d1800047882 */ /* 0x000fe20000000000 */
[----:B------:R-:W-:Y:S01]  /*0c20*/  UMOV UR5, 0x3ff921fb ;  /* 0x3ff921fb00057882 */ /* 0x000fe20000000000 */
[----:B------:R-:W1:Y:S01]  /*0c30*/  LDCU.64 UR8, c[0x0][0x3d0] ;  /* 0x00007a00ff0877ac */ /* 0x000e620008000a00 */
[----:B------:R2:W3:Y:S02]  /*0c40*/  F2I.F64 R14, R6 ;  /* 0x00000006000e7311 */ /* 0x0004e40000301100 */
[----:B------:R-:W-:Y:S01]  /*0c50*/  DSETP.LTU.OR P2, PT, |R2|, 2.14748364800000000000e+09, !P0 ;  /* 0x41e000000200742a */ /* 0x000fe20004749600 */
[----:B------:R-:W4:Y:S01]  /*0c60*/  LDCU.64 UR16, c[0x0][0x3e8] ;  /* 0x00007d00ff1077ac */ /* 0x000f220008000a00 */
[----:B------:R-:W5:Y:S01]  /*0c70*/  LDCU.64 UR20, c[0x0][0x3e0] ;  /* 0x00007c00ff1477ac */ /* 0x000f620008000a00 */
[----:B--2---:R-:W-:-:S03]  /*0c80*/  DMUL R6, RZ, R2 ;  /* 0x00000002ff067228 */ /* 0x004fc60000000000 */
[----:B0-----:R-:W0:Y:S01]  /*0c90*/  I2F.F64 R12, UR6 ;  /* 0x00000006000c7d12 */ /* 0x001e220008201c00 */
[----:B------:R-:W2:Y:S01]  /*0ca0*/  LDCU UR18, c[0x0][0x360] ;  /* 0x00006c00ff1277ac */ /* 0x000ea20008000800 */
[----:B------:R-:W2:Y:S01]  /*0cb0*/  LDCU.64 UR6, c[0x0][0x3b8] ;  /* 0x00007700ff0677ac */ /* 0x000ea20008000a00 */
[----:B-1----:R-:W-:-:S05]  /*0cc0*/  IMAD.U32 R30, RZ, RZ, UR8 ;  /* 0x00000008ff1e7e24 */ /* 0x002fca000f8e00ff */
[----:B---3--:R-:W1:Y:S01]  /*0cd0*/  I2F.F64 R8, R14 ;  /* 0x0000000e00087312 */ /* 0x008e620000201c00 */
[----:B------:R-:W-:Y:S02]  /*0ce0*/  IMAD.U32 R31, RZ, RZ, UR9 ;  /* 0x00000009ff1f7e24 */ /* 0x000fe4000f8e00ff */
[----:B----4-:R-:W-:Y:S02]  /*0cf0*/  IMAD.U32 R26, RZ, RZ, UR16 ;  /* 0x00000010ff1a7e24 */ /* 0x010fe4000f8e00ff */
[----:B------:R-:W-:Y:S01]  /*0d00*/  IMAD.U32 R27, RZ, RZ, UR17 ;  /* 0x00000011ff1b7e24 */ /* 0x000fe2000f8e00ff */
[----:B0-----:R-:W-:Y:S01]  /*0d10*/  DMUL R12, R12, 60 ;  /* 0x404e00000c0c7828 */ /* 0x001fe20000000000 */
[----:B-----5:R-:W-:Y:S02]  /*0d20*/  IMAD.U32 R24, RZ, RZ, UR20 ;  /* 0x00000014ff187e24 */ /* 0x020fe4000f8e00ff */
[----:B------:R-:W-:Y:S01]  /*0d30*/  IMAD.U32 R25, RZ, RZ, UR21 ;  /* 0x00000015ff197e24 */ /* 0x000fe2000f8e00ff */
[----:B-1----:R-:W-:Y:S01]  /*0d40*/  DFMA R10, R8, -UR4, R2 ;  /* 0x80000004080a7c2b */ /* 0x002fe20008000002 */
[----:B------:R-:W-:Y:S01]  /*0d50*/  UMOV UR4, 0x33145c00 ;  /* 0x33145c0000047882 */ /* 0x000fe20000000000 */
[----:B------:R-:W-:-:S02]  /*0d60*/  UMOV UR5, 0x3c91a626 ;  /* 0x3c91a62600057882 */ /* 0x000fc40000000000 */
[----:B------:R-:W-:-:S04]  /*0d70*/  DMUL R12, R12, 1000000 ;  /* 0x412e84800c0c7828 */ /* 0x000fc80000000000 */
[----:B------:R-:W-:Y:S01]  /*0d80*/  DFMA R10, R8, -UR4, R10 ;  /* 0x80000004080a7c2b */ /* 0x000fe2000800000a */
[----:B------:R-:W-:Y:S01]  /*0d90*/  UMOV UR4, 0x252049c0 ;  /* 0x252049c000047882 */ /* 0x000fe20000000000 */
[----:B------:R-:W-:Y:S02]  /*0da0*/  UMOV UR5, 0x397b839a ;  /* 0x397b839a00057882 */ /* 0x000fe40000000000 */
[----:B------:R-:W-:-:S04]  /*0db0*/  DMUL R28, R12, R12 ;  /* 0x0000000c0c1c7228 */ /* 0x000fc80000000000 */
[----:B------:R-:W-:Y:S01]  /*0dc0*/  DFMA R10, R8, -UR4, R10 ;  /* 0x80000004080a7c2b */ /* 0x000fe2000800000a */
[----:B------:R-:W0:Y:S01]  /*0dd0*/  LDCU.64 UR4, c[0x0][0x3d8] ;  /* 0x00007b00ff0477ac */ /* 0x000e220008000a00 */
[----:B------:R-:W-:-:S08]  /*0de0*/  SEL R8, R14, RZ, P0 ;  /* 0x000000ff0e087207 */ /* 0x000fd00000000000 */
[----:B------:R-:W-:Y:S02]  /*0df0*/  FSEL R7, R7, R11, !P0 ;  /* 0x0000000b07077208 */ /* 0x000fe40004000000 */
[----:B------:R-:W-:Y:S01]  /*0e00*/  FSEL R6, R6, R10, !P0 ;  /* 0x0000000a06067208 */ /* 0x000fe20004000000 */
[----:B0-----:R-:W-:Y:S02]  /*0e10*/  IMAD.U32 R11, RZ, RZ, UR5 ;  /* 0x00000005ff0b7e24 */ /* 0x001fe4000f8e00ff */
[----:B------:R-:W-:Y:S01]  /*0e20*/  IMAD.U32 R10, RZ, RZ, UR4 ;  /* 0x00000004ff0a7e24 */ /* 0x000fe2000f8e00ff */
[----:B--2---:R-:W-:-:S06]  /*0e30*/  UMOV UR4, URZ ;  /* 0x000000ff00047c82 */ /* 0x004fcc0008000000 */
.L_x_77:
[----:B------:R-:W-:Y:S01]  /*0e40*/  ISETP.NE.AND P0, PT, R4, RZ, PT ;  /* 0x000000ff0400720c */ /* 0x000fe20003f05270 */
[----:B------:R-:W-:-:S12]  /*0e50*/  BSSY.RECONVERGENT B0, `(.L_x_64) ;  /* 0x0000036000007945 */ /* 0x000fd80003800200 */
[----:B--2---:R-:W-:Y:S05]  /*0e60*/  @P0 BRA `(.L_x_65) ;  /* 0x0000000000d00947 */ /* 0x004fea0003800000 */
[----:B------:R-:W0:Y:S01]  /*0e70*/  LDCU.64 UR8, c[0x0][0x3c8] ;  /* 0x00007900ff0877ac */ /* 0x000e220008000a00 */
[----:B------:R-:W1:Y:S01]  /*0e80*/  LDC R15, c[0x0][0x388] ;  /* 0x0000e200ff0f7b82 */ /* 0x000e620000000800 */
[----:B0-----:R-:W-:-:S06]  /*0e90*/  UIMAD.WIDE.U32 UR8, UR4, 0x4, UR8 ;  /* 0x00000004040878a5 */ /* 0x001fcc000f8e0008 */
[----:B------:R-:W-:Y:S02]  /*0ea0*/  IMAD.U32 R36, RZ, RZ, UR8 ;  /* 0x00000008ff247e24 */ /* 0x000fe4000f8e00ff */
[----:B------:R-:W-:-:S05]  /*0eb0*/  IMAD.U32 R37, RZ, RZ, UR9 ;  /* 0x00000009ff257e24 */ /* 0x000fca000f8e00ff */
        /* <DEDUP_REMOVED lines=16> */
[----:B------:R-:W-:Y:S01]  /*0fc0*/  DSETP.GEU.AND P0, PT, R34, R28, PT ;  /* 0x0000001c2200722a */ /* 0x000fe20003f0e000 */
[----:B------:R-:W-:Y:S02]  /*0fd0*/  IMAD.U32 R34, RZ, RZ, UR6 ;  /* 0x00000006ff227e24 */ /* 0x000fe4000f8e00ff */
[----:B------:R-:W-:-:S11]  /*0fe0*/  IMAD.U32 R35, RZ, RZ, UR7 ;  /* 0x00000007ff237e24 */ /* 0x000fd6000f8e00ff */
[----:B------:R-:W2:Y:S01]  /*0ff0*/  @!P0 LDG.E R34, desc[UR12][R34.64] ;  /* 0x0000000c22228981 */ /* 0x000ea2000c1e1900 */
[----:B------:R-:W2:Y:S01]  /*1000*/  @!P0 LDC R41, c[0x0][0x390] ;  /* 0x0000e400ff298b82 */ /* 0x000ea20000000800 */
[----:B------:R-:W-:Y:S02]  /*1010*/  IMAD.U32 R20, RZ, RZ, UR6 ;  /* 0x00000006ff147e24 */ /* 0x000fe4000f8e00ff */
[----:B------:R-:W-:Y:S02]  /*1020*/  IMAD.U32 R21, RZ, RZ, UR7 ;  /* 0x00000007ff157e24 */ /* 0x000fe4000f8e00ff */
        /* <DEDUP_REMOVED lines=19> */
[----:B------:R-:W-:Y:S01]  /*1160*/  DSETP.GEU.AND P0, PT, R36, UR8, PT ;  /* 0x0000000824007e2a */ /* 0x000fe2000bf0e000 */
[----:B------:R-:W-:Y:S02]  /*1170*/  IMAD.U32 R12, RZ, RZ, UR6 ;  /* 0x00000006ff0c7e24 */ /* 0x000fe4000f8e00ff */
[----:B------:R-:W-:-:S11]  /*1180*/  IMAD.U32 R13, RZ, RZ, UR7 ;  /* 0x00000007ff0d7e24 */ /* 0x000fd6000f8e00ff */
[----:B------:R-:W-:-:S05]  /*1190*/  @!P0 IMAD.MOV.U32 R9, RZ, RZ, -0x2 ;  /* 0xfffffffeff098424 */ /* 0x000fca00078e00ff */
[----:B------:R0:W-:Y:S02]  /*11a0*/  @!P0 STG.E desc[UR12][R12.64], R9 ;  /* 0x000000090c008986 */ /* 0x0001e4000c10190c */
.L_x_65:
[----:B------:R-:W-:Y:S05]  /*11b0*/  BSYNC.RECONVERGENT B0 ;  /* 0x0000000000007941 */ /* 0x000fea0003800200 */
.L_x_64:
[----:B------:R-:W0:Y:S01]  /*11c0*/  LDCU UR5, c[0x0][0x394] ;  /* 0x00007280ff0577ac */ /* 0x000e220008000800 */
[----:B------:R-:W-:Y:S01]  /*11d0*/  BSSY.RECONVERGENT B0, `(.L_x_66) ;  /* 0x0000073000007945 */ /* 0x000fe20003800200 */
[----:B------:R-:W-:Y:S02]  /*11e0*/  CS2R R36, SRZ ;  /* 0x0000000000247805 */ /* 0x000fe4000001ff00 */
[----:B------:R-:W-:Y:S01]  /*11f0*/  CS2R R34, SRZ ;  /* 0x0000000000227805 */ /* 0x000fe2000001ff00 */
[----:B------:R-:W1:Y:S01]  /*1200*/  LDCU UR19, c[0x0][0x394] ;  /* 0x00007280ff1377ac */ /* 0x000e620008000800 */
[----:B------:R-:W-:Y:S01]  /*1210*/  CS2R R32, SRZ ;  /* 0x0000000000207805 */ /* 0x000fe2000001ff00 */
[----:B------:R-:W2:Y:S01]  /*1220*/  LDCU.64 UR20, c[0x4][0x8] ;  /* 0x01000100ff1477ac */ /* 0x000ea20008000a00 */
[----:B0-----:R-:W-:-:S05]  /*1230*/  IMAD.U32 R13, RZ, RZ, UR5 ;  /* 0x00000005ff0d7e24 */ /* 0x001fca000f8e00ff */
[----:B------:R-:W-:-:S13]  /*1240*/  ISETP.GE.AND P0, PT, R0, R13, PT ;  /* 0x0000000d0000720c */ /* 0x000fda0003f06270 */
[----:B-12---:R-:W-:Y:S05]  /*1250*/  @P0 BRA `(.L_x_67) ;  /* 0x0000000400a80947 */ /* 0x006fea0003800000 */
[----:B------:R-:W-:Y:S01]  /*1260*/  BSSY.RECONVERGENT B1, `(.L_x_68) ;  /* 0x0000064000017945 */ /* 0x000fe20003800200 */
[----:B------:R-:W-:Y:S01]  /*1270*/  IMAD.MOV.U32 R9, RZ, RZ, R0 ;  /* 0x000000ffff097224 */ /* 0x000fe200078e0000 */
[----:B------:R-:W-:Y:S02]  /*1280*/  CS2R R32, SRZ ;  /* 0x0000000000207805 */ /* 0x000fe4000001ff00 */
[----:B------:R-:W-:Y:S02]  /*1290*/  CS2R R34, SRZ ;  /* 0x0000000000227805 */ /* 0x000fe4000001ff00 */
[----:B------:R-:W-:-:S07]  /*12a0*/  CS2R R36, SRZ ;  /* 0x0000000000247805 */ /* 0x000fce000001ff00 */
.L_x_76:
[----:B------:R-:W-:Y:S01]  /*12b0*/  ISETP.NE.AND P0, PT, R5, R9, PT ;  /* 0x000000090500720c */ /* 0x000fe20003f05270 */
[----:B------:R-:W-:-:S12]  /*12c0*/  BSSY.RECONVERGENT B2, `(.L_x_69) ;  /* 0x0000059000027945 */ /* 0x000fd80003800200 */
[----:B------:R-:W-:Y:S05]  /*12d0*/  @!P0 BRA `(.L_x_70) ;  /* 0x00000004005c8947 */ /* 0x000fea0003800000 */
[----:B------:R-:W-:-:S05]  /*12e0*/  IMAD.WIDE R12, R9, 0x10, R26 ;  /* 0x00000010090c7825 */ /* 0x000fca00078e021a */
[----:B------:R-:W2:Y:S04]  /*12f0*/  LDG.E.U8 R14, desc[UR12][R12.64+0x8] ;  /* 0x0000080c0c0e7981 */ /* 0x000ea8000c1e1100 */
[----:B------:R0:W5:Y:S01]  /*1300*/  LDG.E.64 R38, desc[UR12][R12.64] ;  /* 0x0000000c0c267981 */ /* 0x000162000c1e1b00 */
[----:B------:R-:W-:Y:S01]  /*1310*/  BSSY.RECONVERGENT B3, `(.L_x_71) ;  /* 0x000002a000037945 */ /* 0x000fe20003800200 */
[----:B--2---:R-:W-:-:S13]  /*1320*/  ISETP.NE.AND P0, PT, R14, RZ, PT ;  /* 0x000000ff0e00720c */ /* 0x004fda0003f05270 */
[----:B0-----:R-:W-:Y:S05]  /*1330*/  @!P0 BRA `(.L_x_72) ;  /* 0x00000000009c8947 */ /* 0x001fea0003800000 */
[----:B------:R-:W-:Y:S02]  /*1340*/  IMAD.MOV.U32 R44, RZ, RZ, R8 ;  /* 0x000000ffff2c7224 */ /* 0x000fe400078e0008 */
[----:B------:R-:W-:Y:S02]  /*1350*/  IMAD.MOV.U32 R42, RZ, RZ, R6 ;  /* 0x000000ffff2a7224 */ /* 0x000fe400078e0006 */
[----:B------:R-:W-:Y:S01]  /*1360*/  IMAD.MOV.U32 R43, RZ, RZ, R7 ;  /* 0x000000ffff2b7224 */ /* 0x000fe200078e0007 */
[----:B------:R-:W-:Y:S06]  /*1370*/  @P2 BRA `(.L_x_73) ;  /* 0x0000000000142947 */ /* 0x000fec0003800000 */
[----:B------:R-:W-:Y:S01]  /*1380*/  IMAD.MOV.U32 R14, RZ, RZ, R2 ;  /* 0x000000ffff0e7224 */ /* 0x000fe200078e0002 */
[----:B------:R-:W-:Y:S01]  /*1390*/  MOV R12, 0x13c0 ;  /* 0x000013c0000c7802 */ /* 0x000fe20000000f00 */
[----:B------:R-:W-:-:S07]  /*13a0*/  IMAD.MOV.U32 R13, RZ, RZ, R3 ;  /* 0x000000ffff0d7224 */ /* 0x000fce00078e0003 */
[----:B-----5:R-:W-:Y:S05]  /*13b0*/  CALL.REL.NOINC `($_Z16fuse_prob1_prob3PdiiiiP4Vec3S1_S1_P4PropPiiS4_S1_S1_S1_S3_$__internal_trig_reduction_slowpathd) ;  /* 0x0000001000187944 */ /* 0x020fea0003c00000 */
[----:B------:R-:W-:-:S07]  /*13c0*/  IMAD.MOV.U32 R44, RZ, RZ, R14 ;  /* 0x000000ffff2c7224 */ /* 0x000fce00078e000e */
.L_x_73:
[----:B------:R-:W-:-:S05]  /*13d0*/  IMAD.SHL.U32 R12, R44, 0x40, RZ ;  /* 0x000000402c0c7824 */ /* 0x000fca00078e00ff */
[----:B------:R-:W-:-:S04]  /*13e0*/  LOP3.LUT R12, R12, 0x40, RZ, 0xc0, !PT ;  /* 0x000000400c0c7812 */ /* 0x000fc800078ec0ff */
[----:B------:R-:W-:-:S05]  /*13f0*/  IADD3 R20, P0, PT, R12, UR20, RZ ;  /* 0x000000140c147c10 */ /* 0x000fca000ff1e0ff */
[----:B------:R-:W-:-:S05]  /*1400*/  IMAD.X R21, RZ, RZ, UR21, P0 ;  /* 0x00000015ff157e24 */ /* 0x000fca00080e06ff */
[----:B------:R-:W2:Y:S01]  /*1410*/  LDG.E.128.CONSTANT R12, desc[UR12][R20.64] ;  /* 0x0000000c140c7981 */ /* 0x000ea2000c1e9d00 */
[----:B------:R-:W-:Y:S01]  /*1420*/  LOP3.LUT R16, R44, 0x1, RZ, 0xc0, !PT ;  /* 0x000000012c107812 */ /* 0x000fe200078ec0ff */
[----:B------:R-:W-:Y:S01]  /*1430*/  IMAD.MOV.U32 R17, RZ, RZ, 0x20fd8164 ;  /* 0x20fd8164ff117424 */ /* 0x000fe200078e00ff */
[----:B------:R-:W-:Y:S01]  /*1440*/  DMUL R40, R42, R42 ;  /* 0x0000002a2a287228 */ /* 0x000fe20000000000 */
[----:B------:R-:W-:Y:S01]  /*1450*/  IMAD.MOV.U32 R18, RZ, RZ, 0x3da8ff83 ;  /* 0x3da8ff83ff127424 */ /* 0x000fe200078e00ff */
[----:B------:R-:W-:-:S04]  /*1460*/  ISETP.NE.U32.AND P0, PT, R16, 0x1, PT ;  /* 0x000000011000780c */ /* 0x000fc80003f05070 */
[----:B------:R-:W-:Y:S02]  /*1470*/  FSEL R16, R17, -8.06006814911005101289e+34, !P0 ;  /* 0xf9785eba11107808 */ /* 0x000fe40004000000 */
[----:B------:R-:W-:-:S06]  /*1480*/  FSEL R17, -R18, 0.11223486810922622681, !P0 ;  /* 0x3de5db6512117808 */ /* 0x000fcc0004000100 */
[C---:B--2---:R-:W-:Y:S01]  /*1490*/  DFMA R12, R40.reuse, R16, R12 ;  /* 0x00000010280c722b */ /* 0x044fe2000000000c */
[----:B------:R-:W2:Y:S04]  /*14a0*/  LDG.E.128.CONSTANT R16, desc[UR12][R20.64+0x10] ;  /* 0x0000100c14107981 */ /* 0x000ea8000c1e9d00 */
[----:B------:R-:W3:Y:S03]  /*14b0*/  LDG.E.128.CONSTANT R20, desc[UR12][R20.64+0x20] ;  /* 0x0000200c14147981 */ /* 0x000ee6000c1e9d00 */
[----:B------:R-:W-:-:S08]  /*14c0*/  DFMA R12, R40, R12, R14 ;  /* 0x0000000c280c722b */ /* 0x000fd0000000000e */
[----:B--2---:R-:W-:-:S08]  /*14d0*/  DFMA R12, R40, R12, R16 ;  /* 0x0000000c280c722b */ /* 0x004fd00000000010 */
[----:B------:R-:W-:-:S08]  /*14e0*/  DFMA R12, R40, R12, R18 ;  /* 0x0000000c280c722b */ /* 0x000fd00000000012 */
[----:B---3--:R-:W-:-:S08]  /*14f0*/  DFMA R12, R40, R12, R20 ;  /* 0x0000000c280c722b */ /* 0x008fd00000000014 */
        /* <DEDUP_REMOVED lines=11> */
.L_x_72:
[----:B------:R-:W-:Y:S05]  /*15b0*/  BSYNC.RECONVERGENT B3 ;  /* 0x0000000000037941 */ /* 0x000fea0003800200 */
.L_x_71:
        /* <DEDUP_REMOVED lines=11> */
[----:B--2---:R-:W-:Y:S01]  /*1670*/  DADD R12, R22, -R12 ;  /* 0x00000000160c7229 */ /* 0x004fe2000000080c */
[----:B------:R-:W-:Y:S01]  /*1680*/  IMAD.MOV.U32 R22, RZ, RZ, RZ ;  /* 0x000000ffff167224 */ /* 0x000fe200078e00ff */
[----:B---3--:R-:W-:-:S06]  /*1690*/  DADD R14, R14, -R18 ;  /* 0x000000000e0e7229 */ /* 0x008fcc0000000812 */
[----:B------:R-:W-:Y:S02]  /*16a0*/  DMUL R18, R12, R12 ;  /* 0x0000000c0c127228 */ /* 0x000fe40000000000 */
[----:B----4-:R-:W-:-:S06]  /*16b0*/  DADD R16, R16, -R20 ;  /* 0x0000000010107229 */ /* 0x010fcc0000000814 */
[----:B------:R-:W-:-:S08]  /*16c0*/  DFMA R18, R14, R14, R18 ;  /* 0x0000000e0e12722b */ /* 0x000fd00000000012 */
[----:B------:R-:W-:-:S08]  /*16d0*/  DFMA R18, R16, R16, R18 ;  /* 0x000000101012722b */ /* 0x000fd00000000012 */
[----:B------:R-:W-:Y:S01]  /*16e0*/  DADD R42, R18, UR8 ;  /* 0x00000008122a7e29 */ /* 0x000fe20008000000 */
[----:B------:R-:W-:Y:S02]  /*16f0*/  IMAD.MOV.U32 R18, RZ, RZ, 0x0 ;  /* 0x00000000ff127424 */ /* 0x000fe400078e00ff */
[----:B------:R-:W-:-:S03]  /*1700*/  IMAD.MOV.U32 R19, RZ, RZ, 0x3fd80000 ;  /* 0x3fd80000ff137424 */ /* 0x000fc600078e00ff */
[----:B------:R-:W0:Y:S02]  /*1710*/  MUFU.RSQ64H R23, R43 ;  /* 0x0000002b00177308 */ /* 0x000e240000001c00 */
[----:B0-----:R-:W-:-:S08]  /*1720*/  DMUL R20, R22, R22 ;  /* 0x0000001616147228 */ /* 0x001fd00000000000 */
[----:B------:R-:W-:-:S08]  /*1730*/  DFMA R20, R42, -R20, 1 ;  /* 0x3ff000002a14742b */ /* 0x000fd00000000814 */
[----:B------:R-:W-:Y:S02]  /*1740*/  DFMA R18, R20, R18, 0.5 ;  /* 0x3fe000001412742b */ /* 0x000fe40000000012 */
[----:B------:R-:W-:-:S08]  /*1750*/  DMUL R20, R22, R20 ;  /* 0x0000001416147228 */ /* 0x000fd00000000000 */
[----:B------:R-:W-:Y:S01]  /*1760*/  DFMA R18, R18, R20, R22 ;  /* 0x000000141212722b */ /* 0x000fe20000000016 */
[----:B------:R-:W-:-:S05]  /*1770*/  VIADD R20, R43, 0xfff00000 ;  /* 0xfff000002b147836 */ /* 0x000fca0000000000 */
[----:B------:R-:W-:-:S13]  /*1780*/  ISETP.GE.U32.AND P0, PT, R20, 0x7fe00000, PT ;  /* 0x7fe000001400780c */ /* 0x000fda0003f06070 */
[----:B------:R-:W-:Y:S05]  /*1790*/  @!P0 BRA `(.L_x_75) ;  /* 0x0000000000088947 */ /* 0x000fea0003800000 */
[----:B------:R-:W-:-:S07]  /*17a0*/  MOV R40, 0x17c0 ;  /* 0x000017c000287802 */ /* 0x000fce0000000f00 */
[----:B-----5:R-:W-:Y:S05]  /*17b0*/  CALL.REL.NOINC `($__internal_3_$__cuda_sm20_drsqrt_f64_slowpath_v2) ;  /* 0x0000000800007944 */ /* 0x020fea0003c00000 */
.L_x_75:
[----:B------:R-:W-:Y:S05]  /*17c0*/  BSYNC.RECONVERGENT B3 ;  /* 0x0000000000037941 */ /* 0x000fea0003800200 */
.L_x_74:
        /* <DEDUP_REMOVED lines=8> */
.L_x_70:
[----:B------:R-:W-:Y:S05]  /*1850*/  BSYNC.RECONVERGENT B2 ;  /* 0x0000000000027941 */ /* 0x000fea0003800200 */
.L_x_69:
[----:B------:R-:W-:Y:S02]  /*1860*/  VIADD R9, R9, UR18 ;  /* 0x0000001209097c36 */ /* 0x000fe40008000000 */
[----:B------:R-:W-:-:S05]  /*1870*/  IMAD.U32 R13, RZ, RZ, UR19 ;  /* 0x00000013ff0d7e24 */ /* 0x000fca000f8e00ff */
[----:B------:R-:W-:-:S13]  /*1880*/  ISETP.GE.AND P0, PT, R9, R13, PT ;  /* 0x0000000d0900720c */ /* 0x000fda0003f06270 */
[----:B------:R-:W-:Y:S05]  /*1890*/  @!P0 BRA `(.L_x_76) ;  /* 0xfffffff800848947 */ /* 0x000fea000383ffff */
[----:B------:R-:W-:Y:S05]  /*18a0*/  BSYNC.RECONVERGENT B1 ;  /* 0x0000000000017941 */ /* 0x000fea0003800200 */
.L_x_68:
[----:B------:R-:W-:Y:S01]  /*18b0*/  UMOV UR8, 0x6590c335 ;  /* 0x6590c33500087882 */ /* 0x000fe20000000000 */
[----:B------:R-:W-:Y:S02]  /*18c0*/  UMOV UR9, 0x3e3132e2 ;  /* 0x3e3132e200097882 */ /* 0x000fe40000000000 */
[----:B------:R-:W-:Y:S02]  /*18d0*/  DMUL R36, R36, UR8 ;  /* 0x0000000824247c28 */ /* 0x000fe40008000000 */
[----:B------:R-:W-:Y:S02]  /*18e0*/  DMUL R34, R34, UR8 ;  /* 0x0000000822227c28 */ /* 0x000fe40008000000 */
[----:B------:R-:W-:-:S11]  /*18f0*/  DMUL R32, R32, UR8 ;  /* 0x0000000820207c28 */ /* 0x000fd60008000000 */
.L_x_67:
[----:B------:R-:W-:Y:S05]  /*1900*/  BSYNC.RECONVERGENT B0 ;  /* 0x0000000000007941 */ /* 0x000fea0003800200 */
.L_x_66:
[C---:B------:R-:W-:Y:S01]  /*1910*/  IMAD.WIDE.U32 R14, R5.reuse, 0x18, R24 ;  /* 0x00000018050e7825 */ /* 0x040fe200078e0018 */
        /* <DEDUP_REMOVED lines=18> */
[----:B------:R-:W-:Y:S02]  /*1a40*/  UIADD3 UR6, UP0, UPT, UR6, 0x4, URZ ;  /* 0x0000000406067890 */ /* 0x000fe4000ff1e0ff */
[----:B------:R-:W-:-:S02]  /*1a50*/  UIADD3 UR4, UPT, UPT, UR4, 0x1, URZ ;  /* 0x0000000104047890 */ /* 0x000fc4000fffe0ff */
[----:B------:R-:W-:Y:S02]  /*1a60*/  UIADD3.X UR7, UPT, UPT, URZ, UR7, URZ, UP0, !UPT ;  /* 0x00000007ff077290 */ /* 0x000fe400087fe4ff */
[----:B0-----:R-:W-:Y:S01]  /*1a70*/  UISETP.NE.AND UP0, UPT, UR4, UR5, UPT ;  /* 0x000000050400728c */ /* 0x001fe2000bf05270 */
[----:B------:R-:W-:-:S04]  /*1a80*/  IMAD.WIDE R26, R13, 0x10, R26 ;  /* 0x000000100d1a7825 */ /* 0x000fc800078e021a */
[----:B------:R-:W-:-:S04]  /*1a90*/  IMAD.WIDE R24, R13, 0x18, R24 ;  /* 0x000000180d187825 */ /* 0x000fc800078e0218 */
[----:B------:R-:W-:-:S04]  /*1aa0*/  IMAD.WIDE R30, R13, 0x18, R30 ;  /* 0x000000180d1e7825 */ /* 0x000fc800078e021e */
[----:B------:R-:W-:Y:S01]  /*1ab0*/  IMAD.WIDE R10, R13, 0x18, R10 ;  /* 0x000000180d0a7825 */ /* 0x000fe200078e020a */
[----:B---3--:R-:W-:-:S07]  /*1ac0*/  @!P0 DFMA R32, R34, 60, R32 ;  /* 0x404e00002220882b */ /* 0x008fce0000000020 */
[----:B------:R2:W-:Y:S01]  /*1ad0*/  @!P0 STG.E.64 desc[UR12][R18.64+0x10], R32 ;  /* 0x0000102012008986 */ /* 0x0005e2000c101b0c */
[----:B------:R-:W-:Y:S05]  /*1ae0*/  BRA.U UP0, `(.L_x_77) ;  /* 0xfffffff100d47547 */ /* 0x000fea000b83ffff */
[----:B------:R-:W-:Y:S05]  /*1af0*/  EXIT ;  /* 0x000000000000794d */ /* 0x000fea0003800000 */
        .weak           $__internal_2_$__cuda_sm20_div_rn_f64_full
        .type           $__internal_2_$__cuda_sm20_div_rn_f64_full,@function
        .size           $__internal_2_$__cuda_sm20_div_rn_f64_full,($__internal_3_$__cuda_sm20_drsqrt_f64_slowpath_v2 - $__internal_2_$__cuda_sm20_div_rn_f64_full)
$__internal_2_$__cuda_sm20_div_rn_f64_full:
[----:B------:R-:W-:Y:S01]  /*1b00*/  IMAD.MOV.U32 R7, RZ, RZ, 0x3ff77000 ;  /* 0x3ff77000ff077424 */ /* 0x000fe200078e00ff */
[C---:B------:R-:W-:Y:S01]  /*1b10*/  FSETP.GEU.AND P1, PT, |R11|.reuse, 1.469367938527859385e-39, PT ;  /* 0x001000000b00780b */ /* 0x040fe20003f2e200 */
[----:B------:R-:W-:Y:S01]  /*1b20*/  IMAD.MOV.U32 R6, RZ, RZ, 0x0 ;  /* 0x00000000ff067424 */ /* 0x000fe200078e00ff */
[----:B------:R-:W-:Y:S01]  /*1b30*/  LOP3.LUT R3, R11, 0x7ff00000, RZ, 0xc0, !PT ;  /* 0x7ff000000b037812 */ /* 0x000fe200078ec0ff */
[----:B------:R-:W0:Y:S01]  /*1b40*/  MUFU.RCP64H R9, R7 ;  /* 0x0000000700097308 */ /* 0x000e220000001800 */
[----:B------:R-:W-:Y:S02]  /*1b50*/  IMAD.MOV.U32 R8, RZ, RZ, 0x1 ;  /* 0x00000001ff087424 */ /* 0x000fe400078e00ff */
[----:B------:R-:W-:Y:S01]  /*1b60*/  IMAD.MOV.U32 R19, RZ, RZ, 0x1ca00000 ;  /* 0x1ca00000ff137424 */ /* 0x000fe200078e00ff */
[----:B------:R-:W-:Y:S01]  /*1b70*/  ISETP.GE.U32.AND P0, PT, R3, 0x40b00000, PT ;  /* 0x40b000000300780c */ /* 0x000fe20003f06070 */
[----:B------:R-:W-:Y:S02]  /*1b80*/  IMAD.MOV.U32 R18, RZ, RZ, R3 ;  /* 0x000000ffff127224 */ /* 0x000fe400078e0003 */
[----:B------:R-:W-:Y:S01]  /*1b90*/  IMAD.MOV.U32 R21, RZ, RZ, 0x40b00000 ;  /* 0x40b00000ff157424 */ /* 0x000fe200078e00ff */
[----:B------:R-:W-:-:S03]  /*1ba0*/  SEL R19, R19, 0x63400000, !P0 ;  /* 0x6340000013137807 */ /* 0x000fc60004000000 */
[----:B------:R-:W-:Y:S01]  /*1bb0*/  VIADD R22, R21, 0xffffffff ;  /* 0xffffffff15167836 */ /* 0x000fe20000000000 */
[----:B0-----:R-:W-:-:S08]  /*1bc0*/  DFMA R12, R8, -R6, 1 ;  /* 0x3ff00000080c742b */ /* 0x001fd00000000806 */
[----:B------:R-:W-:-:S08]  /*1bd0*/  DFMA R12, R12, R12, R12 ;  /* 0x0000000c0c0c722b */ /* 0x000fd0000000000c */
[----:B------:R-:W-:Y:S01]  /*1be0*/  DFMA R14, R8, R12, R8 ;  /* 0x0000000c080e722b */ /* 0x000fe20000000008 */
[C-C-:B------:R-:W-:Y:S01]  /*1bf0*/  @!P1 LOP3.LUT R12, R19.reuse, 0x80000000, R11.reuse, 0xf8, !PT ;  /* 0x80000000130c9812 */ /* 0x140fe200078ef80b */
[----:B------:R-:W-:Y:S01]  /*1c00*/  IMAD.MOV.U32 R8, RZ, RZ, R10 ;  /* 0x000000ffff087224 */ /* 0x000fe200078e000a */
[----:B------:R-:W-:Y:S02]  /*1c10*/  LOP3.LUT R9, R19, 0x800fffff, R11, 0xf8, !PT ;  /* 0x800fffff13097812 */ /* 0x000fe400078ef80b */
[----:B------:R-:W-:Y:S01]  /*1c20*/  @!P1 LOP3.LUT R13, R12, 0x100000, RZ, 0xfc, !PT ;  /* 0x001000000c0d9812 */ /* 0x000fe200078efcff */
[----:B------:R-:W-:Y:S02]  /*1c30*/  @!P1 IMAD.MOV.U32 R12, RZ, RZ, RZ ;  /* 0x000000ffff0c9224 */ /* 0x000fe400078e00ff */
[----:B------:R-:W-:-:S04]  /*1c40*/  DFMA R16, R14, -R6, 1 ;  /* 0x3ff000000e10742b */ /* 0x000fc80000000806 */
[----:B------:R-:W-:-:S04]  /*1c50*/  @!P1 DFMA R8, R8, 2, -R12 ;  /* 0x400000000808982b */ /* 0x000fc8000000080c */
[----:B------:R-:W-:-:S06]  /*1c60*/  DFMA R16, R14, R16, R14 ;  /* 0x000000100e10722b */ /* 0x000fcc000000000e */
[----:B------:R-:W-:Y:S02]  /*1c70*/  @!P1 LOP3.LUT R18, R9, 0x7ff00000, RZ, 0xc0, !PT ;  /* 0x7ff0000009129812 */ /* 0x000fe400078ec0ff */
[----:B------:R-:W-:-:S03]  /*1c80*/  DMUL R12, R16, R8 ;  /* 0x00000008100c7228 */ /* 0x000fc60000000000 */
[----:B------:R-:W-:-:S05]  /*1c90*/  VIADD R20, R18, 0xffffffff ;  /* 0xffffffff12147836 */ /* 0x000fca0000000000 */
[----:B------:R-:W-:Y:S01]  /*1ca0*/  DFMA R14, R12, -R6, R8 ;  /* 0x800000060c0e722b */ /* 0x000fe20000000008 */
[----:B------:R-:W-:-:S04]  /*1cb0*/  ISETP.GT.U32.AND P0, PT, R20, 0x7feffffe, PT ;  /* 0x7feffffe1400780c */ /* 0x000fc80003f04070 */
[----:B------:R-:W-:-:S03]  /*1cc0*/  ISETP.GT.U32.OR P0, PT, R22, 0x7feffffe, P0 ;  /* 0x7feffffe1600780c */ /* 0x000fc60000704470 */
[----:B------:R-:W-:-:S10]  /*1cd0*/  DFMA R12, R16, R14, R12 ;  /* 0x0000000e100c722b */ /* 0x000fd4000000000c */
[----:B------:R-:W-:Y:S05]  /*1ce0*/  @P0 BRA `(.L_x_78) ;  /* 0x0000000000680947 */ /* 0x000fea0003800000 */
[----:B------:R-:W-:-:S05]  /*1cf0*/  IMAD.MOV.U32 R10, RZ, RZ, 0x40b00000 ;  /* 0x40b00000ff0a7424 */ /* 0x000fca00078e00ff */
[----:B------:R-:W-:-:S04]  /*1d00*/  VIADDMNMX R3, R3, -R10, 0xb9600000, !PT ;  /* 0xb960000003037446 */ /* 0x000fc8000780090a */
[----:B------:R-:W-:-:S05]  /*1d10*/  VIMNMX R10, PT, PT, R3, 0x46a00000, PT ;  /* 0x46a00000030a7848 */ /* 0x000fca0003fe0100 */
        /* <DEDUP_REMOVED lines=9> */
[----:B------:R-:W-:-:S04]  /*1db0*/  LOP3.LUT R3, R7, 0x40b77000, RZ, 0x3c, !PT ;  /* 0x40b7700007037812 */ /* 0x000fc800078e3cff */
[----:B------:R-:W-:-:S04]  /*1dc0*/  LOP3.LUT R3, R3, 0x80000000, RZ, 0xc0, !PT ;  /* 0x8000000003037812 */ /* 0x000fc800078ec0ff */
[----:B------:R-:W-:-:S03]  /*1dd0*/  LOP3.LUT R11, R3, R11, RZ, 0xfc, !PT ;  /* 0x0000000b030b7212 */ /* 0x000fc600078efcff */
[----:B------:R-:W-:Y:S05]  /*1de0*/  @!P0 BRA `(.L_x_79) ;  /* 0x00000000006c8947 */ /* 0x000fea0003800000 */
[----:B------:R-:W-:Y:S01]  /*1df0*/  IMAD.MOV R7, RZ, RZ, -R19 ;  /* 0x000000ffff077224 */ /* 0x000fe200078e0a13 */
[----:B------:R-:W-:Y:S01]  /*1e00*/  DMUL.RP R10, R12, R10 ;  /* 0x0000000a0c0a7228 */ /* 0x000fe20000008000 */
[----:B------:R-:W-:Y:S01]  /*1e10*/  IMAD.MOV.U32 R6, RZ, RZ, RZ ;  /* 0x000000ffff067224 */ /* 0x000fe200078e00ff */
[----:B------:R-:W-:-:S05]  /*1e20*/  IADD3 R19, PT, PT, -R19, -0x43300000, RZ ;  /* 0xbcd0000013137810 */ /* 0x000fca0007ffe1ff */
[----:B------:R-:W-:-:S03]  /*1e30*/  DFMA R6, R14, -R6, R12 ;  /* 0x800000060e06722b */ /* 0x000fc6000000000c */
[----:B------:R-:W-:-:S07]  /*1e40*/  LOP3.LUT R3, R11, R3, RZ, 0x3c, !PT ;  /* 0x000000030b037212 */ /* 0x000fce00078e3cff */
[----:B------:R-:W-:-:S04]  /*1e50*/  FSETP.NEU.AND P0, PT, |R7|, R19, PT ;  /* 0x000000130700720b */ /* 0x000fc80003f0d200 */
[----:B------:R-:W-:Y:S02]  /*1e60*/  FSEL R14, R10, R14, !P0 ;  /* 0x0000000e0a0e7208 */ /* 0x000fe40004000000 */
[----:B------:R-:W-:Y:S01]  /*1e70*/  FSEL R15, R3, R15, !P0 ;  /* 0x0000000f030f7208 */ /* 0x000fe20004000000 */
[----:B------:R-:W-:Y:S06]  /*1e80*/  BRA `(.L_x_79) ;  /* 0x0000000000447947 */ /* 0x000fec0003800000 */
.L_x_78:
[----:B------:R-:W-:-:S14]  /*1e90*/  DSETP.NAN.AND P0, PT, R10, R10, PT ;  /* 0x0000000a0a00722a */ /* 0x000fdc0003f08000 */
[----:B------:R-:W-:Y:S05]  /*1ea0*/  @P0 BRA `(.L_x_80) ;  /* 0x0000000000340947 */ /* 0x000fea0003800000 */
[----:B------:R-:W-:Y:S01]  /*1eb0*/  ISETP.NE.AND P0, PT, R18, R21, PT ;  /* 0x000000151200720c */ /* 0x000fe20003f05270 */
[----:B------:R-:W-:Y:S02]  /*1ec0*/  IMAD.MOV.U32 R14, RZ, RZ, 0x0 ;  /* 0x00000000ff0e7424 */ /* 0x000fe400078e00ff */
[----:B------:R-:W-:-:S10]  /*1ed0*/  IMAD.MOV.U32 R15, RZ, RZ, -0x80000 ;  /* 0xfff80000ff0f7424 */ /* 0x000fd400078e00ff */
[----:B------:R-:W-:Y:S05]  /*1ee0*/  @!P0 BRA `(.L_x_79) ;  /* 0x00000000002c8947 */ /* 0x000fea0003800000 */
[----:B------:R-:W-:Y:S02]  /*1ef0*/  ISETP.NE.AND P0, PT, R18, 0x7ff00000, PT ;  /* 0x7ff000001200780c */ /* 0x000fe40003f05270 */
[----:B------:R-:W-:Y:S02]  /*1f00*/  LOP3.LUT R10, R11, 0x40b77000, RZ, 0x3c, !PT ;  /* 0x40b770000b0a7812 */ /* 0x000fe400078e3cff */
[----:B------:R-:W-:Y:S02]  /*1f10*/  ISETP.EQ.OR P0, PT, R21, RZ, !P0 ;  /* 0x000000ff1500720c */ /* 0x000fe40004702670 */
[----:B------:R-:W-:-:S11]  /*1f20*/  LOP3.LUT R15, R10, 0x80000000, RZ, 0xc0, !PT ;  /* 0x800000000a0f7812 */ /* 0x000fd600078ec0ff */
[----:B------:R-:W-:Y:S01]  /*1f30*/  @P0 LOP3.LUT R3, R15, 0x7ff00000, RZ, 0xfc, !PT ;  /* 0x7ff000000f030812 */ /* 0x000fe200078efcff */
[----:B------:R-:W-:Y:S02]  /*1f40*/  @!P0 IMAD.MOV.U32 R14, RZ, RZ, RZ ;  /* 0x000000ffff0e8224 */ /* 0x000fe400078e00ff */
[----:B------:R-:W-:Y:S02]  /*1f50*/  @P0 IMAD.MOV.U32 R14, RZ, RZ, RZ ;  /* 0x000000ffff0e0224 */ /* 0x000fe400078e00ff */
[----:B------:R-:W-:Y:S01]  /*1f60*/  @P0 IMAD.MOV.U32 R15, RZ, RZ, R3 ;  /* 0x000000ffff0f0224 */ /* 0x000fe200078e0003 */
[----:B------:R-:W-:Y:S06]  /*1f70*/  BRA `(.L_x_79) ;  /* 0x0000000000087947 */ /* 0x000fec0003800000 */
.L_x_80:
[----:B------:R-:W-:Y:S01]  /*1f80*/  LOP3.LUT R15, R11, 0x80000, RZ, 0xfc, !PT ;  /* 0x000800000b0f7812 */ /* 0x000fe200078efcff */
[----:B------:R-:W-:-:S07]  /*1f90*/  IMAD.MOV.U32 R14, RZ, RZ, R10 ;  /* 0x000000ffff0e7224 */ /* 0x000fce00078e000a */
.L_x_79:
[----:B------:R-:W-:-:S04]  /*1fa0*/  IMAD.MOV.U32 R3, RZ, RZ, 0x0 ;  /* 0x00000000ff037424 */ /* 0x000fc800078e00ff */
[----:B------:R-:W-:Y:S05]  /*1fb0*/  RET.REL.NODEC R2 `(_Z16fuse_prob1_prob3PdiiiiP4Vec3S1_S1_P4PropPiiS4_S1_S1_S1_S3_) ;  /* 0xffffffe002107950 */ /* 0x000fea0003c3ffff */
        .weak           $__internal_3_$__cuda_sm20_drsqrt_f64_slowpath_v2
        .type           $__internal_3_$__cuda_sm20_drsqrt_f64_slowpath_v2,@function
        .size           $__internal_3_$__cuda_sm20_drsqrt_f64_slowpath_v2,($__internal_4_$__cuda_sm20_dsqrt_rn_f64_mediumpath_v1 - $__internal_3_$__cuda_sm20_drsqrt_f64_slowpath_v2)
$__internal_3_$__cuda_sm20_drsqrt_f64_slowpath_v2:
        /* <DEDUP_REMOVED lines=25> */
.L_x_83:
[----:B------:R-:W-:Y:S01]  /*2150*/  DADD R18, R42, R42 ;  /* 0x000000002a127229 */ /* 0x000fe2000000002a */
[----:B------:R-:W-:Y:S10]  /*2160*/  BRA `(.L_x_84) ;  /* 0x0000000000087947 */ /* 0x000ff40003800000 */
.L_x_82:
[----:B------:R-:W-:Y:S01]  /*2170*/  LOP3.LUT R19, R18, 0x7ff00000, RZ, 0xfc, !PT ;  /* 0x7ff0000012137812 */ /* 0x000fe200078efcff */
[----:B------:R-:W-:-:S07]  /*2180*/  IMAD.MOV.U32 R18, RZ, RZ, RZ ;  /* 0x000000ffff127224 */ /* 0x000fce00078e00ff */
.L_x_84:
[----:B------:R-:W-:Y:S05]  /*2190*/  BSYNC.RECONVERGENT B4 ;  /* 0x0000000000047941 */ /* 0x000fea0003800200 */
.L_x_81:
[----:B------:R-:W-:-:S04]  /*21a0*/  IMAD.MOV.U32 R41, RZ, RZ, 0x0 ;  /* 0x00000000ff297424 */ /* 0x000fc800078e00ff */
[----:B------:R-:W-:Y:S05]  /*21b0*/  RET.REL.NODEC R40 `(_Z16fuse_prob1_prob3PdiiiiP4Vec3S1_S1_P4PropPiiS4_S1_S1_S1_S3_) ;  /* 0xffffffdc28907950 */ /* 0x000fea0003c3ffff */
        .weak           $__internal_4_$__cuda_sm20_dsqrt_rn_f64_mediumpath_v1
        .type           $__internal_4_$__cuda_sm20_dsqrt_rn_f64_mediumpath_v1,@function
        .size           $__internal_4_$__cuda_sm20_dsqrt_rn_f64_mediumpath_v1,($_Z16fuse_prob1_prob3PdiiiiP4Vec3S1_S1_P4PropPiiS4_S1_S1_S1_S3_$__internal_trig_reduction_slowpathd - $__internal_4_$__cuda_sm20_dsqrt_rn_f64_mediumpath_v1)
$__internal_4_$__cuda_sm20_dsqrt_rn_f64_mediumpath_v1:
[----:B------:R-:W-:Y:S01]  /*21c0*/  ISETP.GE.U32.AND P0, PT, R6, -0x3400000, PT ;  /* 0xfcc000000600780c */ /* 0x000fe20003f06070 */
[----:B------:R-:W-:-:S12]  /*21d0*/  IMAD.MOV.U32 R11, RZ, RZ, R17 ;  /* 0x000000ffff0b7224 */ /* 0x000fd800078e0011 */
[----:B------:R-:W-:Y:S05]  /*21e0*/  @!P0 BRA `(.L_x_85) ;  /* 0x0000000000208947 */ /* 0x000fea0003800000 */
[----:B------:R-:W-:-:S10]  /*21f0*/  DFMA.RM R8, R14, R10, R8 ;  /* 0x0000000a0e08722b */ /* 0x000fd40000004008 */
[----:B------:R-:W-:-:S05]  /*2200*/  IADD3 R6, P0, PT, R8, 0x1, RZ ;  /* 0x0000000108067810 */ /* 0x000fca0007f1e0ff */
[----:B------:R-:W-:-:S06]  /*2210*/  IMAD.X R7, RZ, RZ, R9, P0 ;  /* 0x000000ffff077224 */ /* 0x000fcc00000e0609 */
[----:B------:R-:W-:-:S08]  /*2220*/  DFMA.RP R12, -R8, R6, R12 ;  /* 0x00000006080c722b */ /* 0x000fd0000000810c */
[----:B------:R-:W-:-:S06]  /*2230*/  DSETP.GT.AND P0, PT, R12, RZ, PT ;  /* 0x000000ff0c00722a */ /* 0x000fcc0003f04000 */
[----:B------:R-:W-:Y:S02]  /*2240*/  FSEL R6, R6, R8, P0 ;  /* 0x0000000806067208 */ /* 0x000fe40000000000 */
[----:B------:R-:W-:Y:S01]  /*2250*/  FSEL R7, R7, R9, P0 ;  /* 0x0000000907077208 */ /* 0x000fe20000000000 */
[----:B------:R-:W-:Y:S06]  /*2260*/  BRA `(.L_x_86) ;  /* 0x0000000000647947 */ /* 0x000fec0003800000 */
.L_x_85:
[----:B------:R-:W-:-:S14]  /*2270*/  DSETP.NE.AND P0, PT, R12, RZ, PT ;  /* 0x000000ff0c00722a */ /* 0x000fdc0003f05000 */
[----:B------:R-:W-:Y:S05]  /*2280*/  @!P0 BRA `(.L_x_87) ;  /* 0x0000000000588947 */ /* 0x000fea0003800000 */
[----:B------:R-:W-:-:S13]  /*2290*/  ISETP.GE.AND P0, PT, R13, RZ, PT ;  /* 0x000000ff0d00720c */ /* 0x000fda0003f06270 */
[----:B------:R-:W-:Y:S02]  /*22a0*/  @!P0 IMAD.MOV.U32 R6, RZ, RZ, 0x0 ;  /* 0x00000000ff068424 */ /* 0x000fe400078e00ff */
[----:B------:R-:W-:Y:S01]  /*22b0*/  @!P0 IMAD.MOV.U32 R7, RZ, RZ, -0x80000 ;  /* 0xfff80000ff078424 */ /* 0x000fe200078e00ff */
[----:B------:R-:W-:Y:S06]  /*22c0*/  @!P0 BRA `(.L_x_86) ;  /* 0x00000000004c8947 */ /* 0x000fec0003800000 */
[----:B------:R-:W-:-:S13]  /*22d0*/  ISETP.GT.AND P0, PT, R13, 0x7fefffff, PT ;  /* 0x7fefffff0d00780c */ /* 0x000fda0003f04270 */
[----:B------:R-:W-:Y:S05]  /*22e0*/  @P0 BRA `(.L_x_87) ;  /* 0x0000000000400947 */ /* 0x000fea0003800000 */
[----:B------:R-:W-:Y:S01]  /*22f0*/  DMUL R12, R12, 8.11296384146066816958e+31 ;  /* 0x469000000c0c7828 */ /* 0x000fe20000000000 */
        /* <DEDUP_REMOVED lines=9> */
[----:B------:R-:W-:Y:S02]  /*2390*/  DMUL R6, R12, R8 ;  /* 0x000000080c067228 */ /* 0x000fe40000000000 */
[----:B------:R-:W-:-:S06]  /*23a0*/  VIADD R9, R9, 0xfff00000 ;  /* 0xfff0000009097836 */ /* 0x000fcc0000000000 */
[----:B------:R-:W-:-:S08]  /*23b0*/  DFMA R10, R6, -R6, R12 ;  /* 0x80000006060a722b */ /* 0x000fd0000000000c */
[----:B------:R-:W-:-:S10]  /*23c0*/  DFMA R6, R8, R10, R6 ;  /* 0x0000000a0806722b */ /* 0x000fd40000000006 */
[----:B------:R-:W-:Y:S01]  /*23d0*/  VIADD R7, R7, 0xfcb00000 ;  /* 0xfcb0000007077836 */ /* 0x000fe20000000000 */
[----:B------:R-:W-:Y:S06]  /*23e0*/  BRA `(.L_x_86) ;  /* 0x0000000000047947 */ /* 0x000fec0003800000 */
.L_x_87:
[----:B------:R-:W-:-:S11]  /*23f0*/  DADD R6, R12, R12 ;  /* 0x000000000c067229 */ /* 0x000fd6000000000c */
.L_x_86:
[----:B------:R-:W-:-:S04]  /*2400*/  IMAD.MOV.U32 R3, RZ, RZ, 0x0 ;  /* 0x00000000ff037424 */ /* 0x000fc800078e00ff */
[----:B------:R-:W-:Y:S05]  /*2410*/  RET.REL.NODEC R2 `(_Z16fuse_prob1_prob3PdiiiiP4Vec3S1_S1_P4PropPiiS4_S1_S1_S1_S3_) ;  /* 0xffffffd802f87950 */ /* 0x000fea0003c3ffff */
        .type           $_Z16fuse_prob1_prob3PdiiiiP4Vec3S1_S1_P4PropPiiS4_S1_S1_S1_S3_$__internal_trig_reduction_slowpathd,@function
        .size           $_Z16fuse_prob1_prob3PdiiiiP4Vec3S1_S1_P4PropPiiS4_S1_S1_S1_S3_$__internal_trig_reduction_slowpathd,(.L_x_100 - $_Z16fuse_prob1_prob3PdiiiiP4Vec3S1_S1_P4PropPiiS4_S1_S1_S1_S3_$__internal_trig_reduction_slowpathd)
$_Z16fuse_prob1_prob3PdiiiiP4Vec3S1_S1_P4PropPiiS4_S1_S1_S1_S3_$__internal_trig_reduction_slowpathd:
[----:B------:R-:W-:Y:S01]  /*2420*/  R2UR UR10, R13 ;  /* 0x000000000d0a72ca */ /* 0x000fe200000e0000 */
[----:B------:R-:W-:Y:S02]  /*2430*/  IMAD.MOV.U32 R42, RZ, RZ, R14 ;  /* 0x000000ffff2a7224 */ /* 0x000fe400078e000e */
[----:B------:R-:W-:Y:S02]  /*2440*/  IMAD.MOV.U32 R43, RZ, RZ, R13 ;  /* 0x000000ffff2b7224 */ /* 0x000fe400078e000d */
[----:B------:R-:W-:-:S08]  /*2450*/  IMAD.MOV.U32 R14, RZ, RZ, RZ ;  /* 0x000000ffff0e7224 */ /* 0x000fd000078e00ff */
[----:B------:R-:W-:-:S04]  /*2460*/  USHF.R.U32.HI UR10, URZ, 0x14, UR10 ;  /* 0x00000014ff0a7899 */ /* 0x000fc8000801160a */
[----:B------:R-:W-:-:S04]  /*2470*/  ULOP3.LUT UR5, UR10, 0x7ff, URZ, 0xc0, !UPT ;  /* 0x000007ff0a057892 */ /* 0x000fc8000f8ec0ff */
[----:B------:R-:W-:-:S09]  /*2480*/  UISETP.NE.AND UP0, UPT, UR5, 0x7ff, UPT ;  /* 0x000007ff0500788c */ /* 0x000fd2000bf05270 */
[----:B------:R-:W-:Y:S05]  /*2490*/  BRA.U !UP0, `(.L_x_88) ;  /* 0x0000000908547547 */ /* 0x000fea000b800000 */
[----:B------:R-:W-:Y:S01]  /*24a0*/  UIADD3 UR5, UPT, UPT, UR5, -0x400, URZ ;  /* 0xfffffc0005057890 */ /* 0x000fe2000fffe0ff */
[----:B------:R-:W-:-:S03]  /*24b0*/  CS2R R16, SRZ ;  /* 0x0000000000107805 */ /* 0x000fc6000001ff00 */
[----:B------:R-:W-:Y:S02]  /*24c0*/  USHF.R.U32.HI UR9, URZ, 0x6, UR5 ;  /* 0x00000006ff097899 */ /* 0x000fe40008011605 */
[----:B------:R-:W-:Y:S02]  /*24d0*/  UISETP.GE.U32.AND UP0, UPT, UR5, 0x80, UPT ;  /* 0x000000800500788c */ /* 0x000fe4000bf06070 */
[----:B------:R-:W-:Y:S02]  /*24e0*/  UIADD3 UR5, UPT, UPT, -UR9, 0x13, URZ ;  /* 0x0000001309057890 */ /* 0x000fe4000fffe1ff */
[----:B------:R-:W-:Y:S02]  /*24f0*/  UIADD3 UR8, UPT, UPT, -UR9, 0xf, URZ ;  /* 0x0000000f09087890 */ /* 0x000fe4000fffe1ff */
[----:B------:R-:W-:-:S04]  /*2500*/  USEL UR5, UR5, 0x12, UP0 ;  /* 0x0000001205057887 */ /* 0x000fc80008000000 */
[----:B------:R-:W-:-:S09]  /*2510*/  UISETP.GE.AND UP0, UPT, UR8, UR5, UPT ;  /* 0x000000050800728c */ /* 0x000fd2000bf06270 */
[----:B------:R-:W-:Y:S05]  /*2520*/  BRA.U UP0, `(.L_x_89) ;  /* 0x00000001009c7547 */ /* 0x000fea000b800000 */
[C---:B------:R-:W-:Y:S01]  /*2530*/  SHF.L.U64.HI R14, R42.reuse, 0xb, R43 ;  /* 0x0000000b2a0e7819 */ /* 0x040fe2000001022b */
[----:B------:R-:W-:Y:S01]  /*2540*/  IMAD.SHL.U32 R15, R42, 0x800, RZ ;  /* 0x000008002a0f7824 */ /* 0x000fe200078e00ff */
[----:B------:R-:W-:Y:S01]  /*2550*/  CS2R R16, SRZ ;  /* 0x0000000000107805 */ /* 0x000fe2000001ff00 */
[----:B------:R-:W-:Y:S01]  /*2560*/  UIADD3 UR9, UPT, UPT, URZ, -UR9, -UR5 ;  /* 0x80000009ff097290 */ /* 0x000fe2000fffe805 */
[----:B------:R-:W-:Y:S01]  /*2570*/  LOP3.LUT R14, R14, 0x80000000, RZ, 0xfc, !PT ;  /* 0x800000000e0e7812 */ /* 0x000fe200078efcff */
[----:B------:R-:W-:Y:S01]  /*2580*/  IMAD.U32 R21, RZ, RZ, UR8 ;  /* 0x00000008ff157e24 */ /* 0x000fe2000f8e00ff */
[----:B------:R-:W0:Y:S01]  /*2590*/  LDCU.64 UR16, c[0x0][0x358] ;  /* 0x00006b00ff1077ac */ /* 0x000e220008000a00 */
[----:B------:R-:W-:Y:S01]  /*25a0*/  UMOV UR8, UR11 ;  /* 0x0000000b00087c82 */ /* 0x000fe20008000000 */
[----:B------:R-:W-:-:S07]  /*25b0*/  UMOV UR5, URZ ;  /* 0x000000ff00057c82 */ /* 0x000fce0008000000 */
.L_x_90:
[----:B------:R-:W1:Y:S02]  /*25c0*/  LDC.64 R18, c[0x4][RZ] ;  /* 0x01000000ff127b82 */ /* 0x000e640000000a00 */
[----:B-1----:R-:W-:-:S06]  /*25d0*/  IMAD.WIDE R18, R21, 0x8, R18 ;  /* 0x0000000815127825 */ /* 0x002fcc00078e0212 */
[----:B0-----:R-:W2:Y:S01]  /*25e0*/  LDG.E.64.CONSTANT R18, desc[UR16][R18.64] ;  /* 0x0000001012127981 */ /* 0x001ea2000c1e9b00 */
[----:B------:R-:W-:Y:S01]  /*25f0*/  ULEA UR15, UR5, UR8, 0x3 ;  /* 0x00000008050f7291 */ /* 0x000fe2000f8e18ff */
[----:B------:R-:W-:Y:S01]  /*2600*/  VIADD R21, R21, 0x1 ;  /* 0x0000000115157836 */ /* 0x000fe20000000000 */
[----:B------:R-:W-:Y:S02]  /*2610*/  UIADD3 UR9, UPT, UPT, UR9, 0x1, URZ ;  /* 0x0000000109097890 */ /* 0x000fe4000fffe0ff */
[----:B------:R-:W-:Y:S02]  /*2620*/  UIADD3 UR5, UPT, UPT, UR5, 0x1, URZ ;  /* 0x0000000105057890 */ /* 0x000fe4000fffe0ff */
[----:B------:R-:W-:Y:S01]  /*2630*/  UISETP.NE.AND UP0, UPT, UR9, -0xf, UPT ;  /* 0xfffffff10900788c */ /* 0x000fe2000bf05270 */
[----:B--2---:R-:W-:-:S04]  /*2640*/  IMAD.WIDE.U32 R16, P3, R18, R15, R16 ;  /* 0x0000000f12107225 */ /* 0x004fc80007860010 */
[-C--:B------:R-:W-:Y:S02]  /*2650*/  IMAD R23, R18, R14.reuse, RZ ;  /* 0x0000000e12177224 */ /* 0x080fe400078e02ff */
[C---:B------:R-:W-:Y:S02]  /*2660*/  IMAD R20, R19.reuse, R15, RZ ;  /* 0x0000000f13147224 */ /* 0x040fe400078e02ff */
[----:B------:R-:W-:Y:S01]  /*2670*/  IMAD R41, R19, R14, RZ ;  /* 0x0000000e13297224 */ /* 0x000fe200078e02ff */
[----:B------:R-:W-:Y:S01]  /*2680*/  IADD3 R17, P0, PT, R23, R17, RZ ;  /* 0x0000001117117210 */ /* 0x000fe20007f1e0ff */
[----:B------:R-:W-:-:S03]  /*2690*/  IMAD.HI.U32 R23, R19, R15, RZ ;  /* 0x0000000f13177227 */ /* 0x000fc600078e00ff */
[----:B------:R-:W-:Y:S01]  /*26a0*/  IADD3 R17, P1, PT, R20, R17, RZ ;  /* 0x0000001114117210 */ /* 0x000fe20007f3e0ff */
[----:B------:R-:W-:-:S04]  /*26b0*/  IMAD.HI.U32 R20, R18, R14, RZ ;  /* 0x0000000e12147227 */ /* 0x000fc800078e00ff */
[----:B------:R-:W-:Y:S01]  /*26c0*/  IMAD.X R18, RZ, RZ, R20, P3 ;  /* 0x000000ffff127224 */ /* 0x000fe200018e0614 */
[----:B------:R0:W-:Y:S01]  /*26d0*/  STL.64 [UR15], R16 ;  /* 0x00000010ff007987 */ /* 0x0001e20008100a0f */
[----:B------:R-:W-:-:S03]  /*26e0*/  IMAD.HI.U32 R19, R19, R14, RZ ;  /* 0x0000000e13137227 */ /* 0x000fc600078e00ff */
[----:B------:R-:W-:-:S04]  /*26f0*/  IADD3.X R18, P0, PT, R23, R18, RZ, P0, !PT ;  /* 0x0000001217127210 */ /* 0x000fc8000071e4ff */
[----:B0-----:R-:W-:Y:S01]  /*2700*/  IADD3.X R16, P1, PT, R41, R18, RZ, P1, !PT ;  /* 0x0000001229107210 */ /* 0x001fe20000f3e4ff */
[----:B------:R-:W-:-:S04]  /*2710*/  IMAD.X R18, RZ, RZ, R19, P0 ;  /* 0x000000ffff127224 */ /* 0x000fc800000e0613 */
[----:B------:R-:W-:Y:S01]  /*2720*/  IMAD.X R17, RZ, RZ, R18, P1 ;  /* 0x000000ffff117224 */ /* 0x000fe200008e0612 */
[----:B------:R-:W-:Y:S07]  /*2730*/  BRA.U UP0, `(.L_x_90) ;  /* 0xfffffffd00a07547 */ /* 0x000fee000b83ffff */
[----:B------:R-:W-:-:S04]  /*2740*/  ULOP3.LUT UR5, UR10, 0x7ff, URZ, 0xc0, !UPT ;  /* 0x000007ff0a057892 */ /* 0x000fc8000f8ec0ff */
[----:B------:R-:W-:-:S04]  /*2750*/  UIADD3 UR5, UPT, UPT, UR5, -0x400, URZ ;  /* 0xfffffc0005057890 */ /* 0x000fc8000fffe0ff */
[----:B------:R-:W-:Y:S02]  /*2760*/  USHF.R.U32.HI UR8, URZ, 0x6, UR5 ;  /* 0x00000006ff087899 */ /* 0x000fe40008011605 */
[----:B------:R-:W-:Y:S02]  /*2770*/  UISETP.GE.U32.AND UP0, UPT, UR5, 0x80, UPT ;  /* 0x000000800500788c */ /* 0x000fe4000bf06070 */
[----:B------:R-:W-:-:S04]  /*2780*/  UIADD3 UR8, UPT, UPT, -UR8, 0x13, URZ ;  /* 0x0000001308087890 */ /* 0x000fc8000fffe1ff */
[----:B------:R-:W-:-:S12]  /*2790*/  USEL UR8, UR8, 0x12, UP0 ;  /* 0x0000001208087887 */ /* 0x000fd80008000000 */
.L_x_89:
[----:B------:R-:W-:Y:S02]  /*27a0*/  ULOP3.LUT UR5, UR10, 0x7ff, URZ, 0xc0, !UPT ;  /* 0x000007ff0a057892 */ /* 0x000fe4000f8ec0ff */
[----:B------:R-:W-:Y:S02]  /*27b0*/  ULOP3.LUT UP0, UR10, UR10, 0x3f, URZ, 0xc0, !UPT ;  /* 0x0000003f0a0a7892 */ /* 0x000fe4000f80c0ff */
[----:B------:R-:W-:-:S04]  /*27c0*/  UIADD3 UR5, UPT, UPT, UR5, -0x400, URZ ;  /* 0xfffffc0005057890 */ /* 0x000fc8000fffe0ff */
[----:B------:R-:W-:Y:S01]  /*27d0*/  USHF.R.U32.HI UR5, URZ, 0x6, UR5 ;  /* 0x00000006ff057899 */ /* 0x000fe20008011605 */
[----:B------:R-:W-:-:S03]  /*27e0*/  PLOP3.LUT P0, PT, PT, PT, UP0, 0x80, 0x8 ;  /* 0x000000000008781c */ /* 0x000fc60003f0f008 */
[----:B------:R-:W-:-:S04]  /*27f0*/  UIADD3 UR5, UPT, UPT, UR5, UR8, URZ ;  /* 0x0000000805057290 */ /* 0x000fc8000fffe0ff */
[----:B------:R-:W-:-:S09]  /*2800*/  ULEA UR5, UR5, UR14, 0x3 ;  /* 0x0000000e05057291 */ /* 0x000fd2000f8e18ff */
[----:B------:R0:W-:Y:S04]  /*2810*/  STL.64 [UR5+-0x78], R16 ;  /* 0xffff8810ff007987 */ /* 0x0001e80008100a05 */
[----:B------:R-:W2:Y:S04]  /*2820*/  @P0 LDL.64 R20, [R1+0x8] ;  /* 0x0000080001140983 */ /* 0x000ea80000100a00 */
[----:B------:R-:W3:Y:S04]  /*2830*/  LDL.64 R18, [R1+0x10] ;  /* 0x0000100001127983 */ /* 0x000ee80000100a00 */
[----:B------:R-:W4:Y:S01]  /*2840*/  LDL.64 R14, [R1+0x18] ;  /* 0x00001800010e7983 */ /* 0x000f220000100a00 */
[----:B------:R-:W-:Y:S01]  /*2850*/  @UP0 ULOP3.LUT UR5, UR10, 0x3f, URZ, 0x3c, !UPT ;  /* 0x0000003f0a050892 */ /* 0x000fe2000f8e3cff */
[----:B------:R-:W-:Y:S01]  /*2860*/  BSSY.RECONVERGENT B4, `(.L_x_91) ;  /* 0x0000034000047945 */ /* 0x000fe20003800200 */
[----:B--2---:R-:W-:-:S02]  /*2870*/  @P0 SHF.R.U64 R20, R20, 0x1, R21 ;  /* 0x0000000114140819 */ /* 0x004fc40000001215 */
[----:B------:R-:W-:Y:S02]  /*2880*/  @P0 SHF.R.U32.HI R21, RZ, 0x1, R21 ;  /* 0x00000001ff150819 */ /* 0x000fe40000011615 */
[----:B---3--:R-:W-:Y:S02]  /*2890*/  @P0 SHF.L.U32 R23, R18, UR10, RZ ;  /* 0x0000000a12170c19 */ /* 0x008fe400080006ff */
[----:B0-----:R-:W-:Y:S02]  /*28a0*/  @P0 SHF.R.U64 R16, R20, UR5, R21 ;  /* 0x0000000514100c19 */ /* 0x001fe40008001215 */
[--C-:B------:R-:W-:Y:S02]  /*28b0*/  @P0 SHF.R.U32.HI R41, RZ, 0x1, R19.reuse ;  /* 0x00000001ff290819 */ /* 0x100fe40000011613 */
[C-C-:B------:R-:W-:Y:S02]  /*28c0*/  @P0 SHF.R.U64 R40, R18.reuse, 0x1, R19.reuse ;  /* 0x0000000112280819 */ /* 0x140fe40000001213 */
[----:B------:R-:W-:-:S02]  /*28d0*/  @P0 SHF.L.U64.HI R22, R18, UR10, R19 ;  /* 0x0000000a12160c19 */ /* 0x000fc40008010213 */
[----:B------:R-:W-:Y:S02]  /*28e0*/  @P0 SHF.R.U32.HI R17, RZ, UR5, R21 ;  /* 0x00000005ff110c19 */ /* 0x000fe40008011615 */
[----:B------:R-:W-:Y:S02]  /*28f0*/  @P0 LOP3.LUT R18, R23, R16, RZ, 0xfc, !PT ;  /* 0x0000001017120212 */ /* 0x000fe400078efcff */
[----:B----4-:R-:W-:Y:S02]  /*2900*/  @P0 SHF.L.U32 R20, R14, UR10, RZ ;  /* 0x0000000a0e140c19 */ /* 0x010fe400080006ff */
[----:B------:R-:W-:Y:S01]  /*2910*/  @P0 SHF.R.U64 R21, R40, UR5, R41 ;  /* 0x0000000528150c19 */ /* 0x000fe20008001229 */
[----:B------:R-:W-:Y:S01]  /*2920*/  IMAD.SHL.U32 R16, R18, 0x4, RZ ;  /* 0x0000000412107824 */ /* 0x000fe200078e00ff */
[----:B------:R-:W-:Y:S02]  /*2930*/  @P0 LOP3.LUT R19, R22, R17, RZ, 0xfc, !PT ;  /* 0x0000001116130212 */ /* 0x000fe400078efcff */
[----:B------:R-:W-:-:S02]  /*2940*/  @P0 SHF.L.U64.HI R22, R14, UR10, R15 ;  /* 0x0000000a0e160c19 */ /* 0x000fc4000801020f */
[----:B------:R-:W-:Y:S02]  /*2950*/  @P0 SHF.R.U32.HI R41, RZ, UR5, R41 ;  /* 0x00000005ff290c19 */ /* 0x000fe40008011629 */
[----:B------:R-:W-:Y:S02]  /*2960*/  @P0 LOP3.LUT R14, R20, R21, RZ, 0xfc, !PT ;  /* 0x00000015140e0212 */ /* 0x000fe400078efcff */
        /* <DEDUP_REMOVED lines=15> */
[----:B------:R-:W-:-:S04]  /*2a60*/  ISETP.NE.U32.AND P1, PT, R21, RZ, PT ;  /* 0x000000ff1500720c */ /* 0x000fc80003f25070 */
[----:B------:R-:W-:Y:S01]  /*2a70*/  SEL R19, R22, R21, !P1 ;  /* 0x0000001516137207 */ /* 0x000fe20004800000 */
[----:B------:R-:W-:-:S05]  /*2a80*/  @!P0 IMAD.MOV R16, RZ, RZ, -R16 ;  /* 0x000000ffff108224 */ /* 0x000fca00078e0a10 */
[----:B------:R-:W0:Y:S02]  /*2a90*/  FLO.U32 R19, R19 ;  /* 0x0000001300137300 */ /* 0x000e2400000e0000 */
[C---:B0-----:R-:W-:Y:S02]  /*2aa0*/  IADD3 R23, PT, PT, -R19.reuse, 0x1f, RZ ;  /* 0x0000001f13177810 */ /* 0x041fe40007ffe1ff */
[----:B------:R-:W-:-:S03]  /*2ab0*/  IADD3 R20, PT, PT, -R19, 0x3f, RZ ;  /* 0x0000003f13147810 */ /* 0x000fc60007ffe1ff */
[----:B------:R-:W-:Y:S01]  /*2ac0*/  @P1 IMAD.MOV R20, RZ, RZ, R23 ;  /* 0x000000ffff141224 */ /* 0x000fe200078e0217 */
[----:B------:R-:W-:-:S04]  /*2ad0*/  SEL R23, R18, R17, P0 ;  /* 0x0000001112177207 */ /* 0x000fc80000000000 */
[----:B------:R-:W-:-:S13]  /*2ae0*/  ISETP.NE.AND P1, PT, R20, RZ, PT ;  /* 0x000000ff1400720c */ /* 0x000fda0003f25270 */
[----:B------:R-:W-:Y:S05]  /*2af0*/  @!P1 BRA `(.L_x_92) ;  /* 0x0000000000289947 */ /* 0x000fea0003800000 */
[----:B------:R-:W-:Y:S02]  /*2b00*/  LOP3.LUT R17, R20, 0x3f, RZ, 0xc0, !PT ;  /* 0x0000003f14117812 */ /* 0x000fe400078ec0ff */
[--C-:B------:R-:W-:Y:S02]  /*2b10*/  SHF.R.U64 R19, R16, 0x1, R23.reuse ;  /* 0x0000000110137819 */ /* 0x100fe40000001217 */
[----:B------:R-:W-:Y:S02]  /*2b20*/  SHF.R.U32.HI R23, RZ, 0x1, R23 ;  /* 0x00000001ff177819 */ /* 0x000fe40000011617 */
[----:B------:R-:W-:Y:S02]  /*2b30*/  LOP3.LUT R16, R20, 0x3f, RZ, 0xc, !PT ;  /* 0x0000003f14107812 */ /* 0x000fe400078e0cff */
[CC--:B------:R-:W-:Y:S02]  /*2b40*/  SHF.L.U64.HI R21, R22.reuse, R17.reuse, R21 ;  /* 0x0000001116157219 */ /* 0x0c0fe40000010215 */
[----:B------:R-:W-:-:S02]  /*2b50*/  SHF.L.U32 R17, R22, R17, RZ ;  /* 0x0000001116117219 */ /* 0x000fc400000006ff */
[-CC-:B------:R-:W-:Y:S02]  /*2b60*/  SHF.R.U64 R22, R19, R16.reuse, R23.reuse ;  /* 0x0000001013167219 */ /* 0x180fe40000001217 */
[----:B------:R-:W-:Y:S02]  /*2b70*/  SHF.R.U32.HI R16, RZ, R16, R23 ;  /* 0x00000010ff107219 */ /* 0x000fe40000011617 */
[----:B------:R-:W-:Y:S02]  /*2b80*/  LOP3.LUT R22, R17, R22, RZ, 0xfc, !PT ;  /* 0x0000001611167212 */ /* 0x000fe400078efcff */
[----:B------:R-:W-:-:S07]  /*2b90*/  LOP3.LUT R21, R21, R16, RZ, 0xfc, !PT ;  /* 0x0000001015157212 */ /* 0x000fce00078efcff */
.L_x_92:
[----:B------:R-:W-:Y:S05]  /*2ba0*/  BSYNC.RECONVERGENT B4 ;  /* 0x0000000000047941 */ /* 0x000fea0003800200 */
.L_x_91:
[----:B------:R-:W-:-:S04]  /*2bb0*/  IMAD.WIDE.U32 R18, R22, 0x2168c235, RZ ;  /* 0x2168c23516127825 */ /* 0x000fc800078e00ff */
[----:B------:R-:W-:Y:S01]  /*2bc0*/  IMAD.MOV.U32 R16, RZ, RZ, R19 ;  /* 0x000000ffff107224 */ /* 0x000fe200078e0013 */
[----:B------:R-:W-:Y:S01]  /*2bd0*/  IADD3 RZ, P1, PT, R18, R18, RZ ;  /* 0x0000001212ff7210 */ /* 0x000fe20007f3e0ff */
[----:B------:R-:W-:Y:S02]  /*2be0*/  IMAD.MOV.U32 R17, RZ, RZ, RZ ;  /* 0x000000ffff117224 */ /* 0x000fe400078e00ff */
[----:B------:R-:W-:-:S04]  /*2bf0*/  IMAD.HI.U32 R19, R21, -0x36f0255e, RZ ;  /* 0xc90fdaa215137827 */ /* 0x000fc800078e00ff */
[----:B------:R-:W-:-:S04]  /*2c00*/  IMAD.WIDE.U32 R16, R22, -0x36f0255e, R16 ;  /* 0xc90fdaa216107825 */ /* 0x000fc800078e0010 */
[----:B------:R-:W-:-:S04]  /*2c10*/  IMAD.WIDE.U32 R16, P3, R21, 0x2168c235, R16 ;  /* 0x2168c23515107825 */ /* 0x000fc80007860010 */
[----:B------:R-:W-:Y:S01]  /*2c20*/  IMAD R21, R21, -0x36f0255e, RZ ;  /* 0xc90fdaa215157824 */ /* 0x000fe200078e02ff */
[----:B------:R-:W-:Y:S01]  /*2c30*/  IADD3.X RZ, P1, PT, R16, R16, RZ, P1, !PT ;  /* 0x0000001010ff7210 */ /* 0x000fe20000f3e4ff */
[----:B------:R-:W-:-:S03]  /*2c40*/  IMAD.X R18, RZ, RZ, R19, P3 ;  /* 0x000000ffff127224 */ /* 0x000fc600018e0613 */
[----:B------:R-:W-:-:S04]  /*2c50*/  IADD3 R17, P3, PT, R21, R17, RZ ;  /* 0x0000001115117210 */ /* 0x000fc80007f7e0ff */
[C---:B------:R-:W-:Y:S01]  /*2c60*/  ISETP.GT.U32.AND P4, PT, R17.reuse, RZ, PT ;  /* 0x000000ff1100720c */ /* 0x040fe20003f84070 */
[----:B------:R-:W-:Y:S01]  /*2c70*/  IMAD.X R18, RZ, RZ, R18, P3 ;  /* 0x000000ffff127224 */ /* 0x000fe200018e0612 */
[----:B------:R-:W-:-:S04]  /*2c80*/  IADD3.X R16, P3, PT, R17, R17, RZ, P1, !PT ;  /* 0x0000001111107210 */ /* 0x000fc80000f7e4ff */
[C---:B------:R-:W-:Y:S01]  /*2c90*/  ISETP.GT.AND.EX P1, PT, R18.reuse, RZ, PT, P4 ;  /* 0x000000ff1200720c */ /* 0x040fe20003f24340 */
[----:B------:R-:W-:-:S03]  /*2ca0*/  IMAD.X R19, R18, 0x1, R18, P3 ;  /* 0x0000000112137824 */ /* 0x000fc600018e0612 */
[----:B------:R-:W-:Y:S02]  /*2cb0*/  SEL R17, R16, R17, P1 ;  /* 0x0000001110117207 */ /* 0x000fe40000800000 */
[----:B------:R-:W-:Y:S02]  /*2cc0*/  SEL R18, R19, R18, P1 ;  /* 0x0000001213127207 */ /* 0x000fe40000800000 */
[----:B------:R-:W-:Y:S02]  /*2cd0*/  IADD3 R17, P3, PT, R17, 0x1, RZ ;  /* 0x0000000111117810 */ /* 0x000fe40007f7e0ff */
[----:B------:R-:W-:Y:S02]  /*2ce0*/  SEL R19, RZ, 0xffffffff, !P1 ;  /* 0xffffffffff137807 */ /* 0x000fe40004800000 */
[----:B------:R-:W-:Y:S01]  /*2cf0*/  LOP3.LUT P1, R13, R13, 0x80000000, RZ, 0xc0, !PT ;  /* 0x800000000d0d7812 */ /* 0x000fe2000782c0ff */
[----:B------:R-:W-:Y:S02]  /*2d00*/  IMAD.X R18, RZ, RZ, R18, P3 ;  /* 0x000000ffff127224 */ /* 0x000fe400018e0612 */
[----:B------:R-:W-:Y:S01]  /*2d10*/  IMAD.IADD R16, R19, 0x1, -R20 ;  /* 0x0000000113107824 */ /* 0x000fe200078e0a14 */
[----:B------:R-:W-:-:S02]  /*2d20*/  SHF.R.U32.HI R19, RZ, 0x1e, R15 ;  /* 0x0000001eff137819 */ /* 0x000fc4000001160f */
[----:B------:R-:W-:Y:S01]  /*2d30*/  SHF.R.U64 R17, R17, 0xa, R18 ;  /* 0x0000000a11117819 */ /* 0x000fe20000001212 */
[----:B------:R-:W-:Y:S01]  /*2d40*/  IMAD.SHL.U32 R16, R16, 0x100000, RZ ;  /* 0x0010000010107824 */ /* 0x000fe200078e00ff */
[----:B------:R-:W-:Y:S02]  /*2d50*/  LEA.HI R14, R14, R19, RZ, 0x1 ;  /* 0x000000130e0e7211 */ /* 0x000fe400078f08ff */
[----:B------:R-:W-:Y:S02]  /*2d60*/  IADD3 R17, P3, PT, R17, 0x1, RZ ;  /* 0x0000000111117810 */ /* 0x000fe40007f7e0ff */
[----:B------:R-:W-:Y:S01]  /*2d70*/  @!P0 LOP3.LUT R13, R13, 0x80000000, RZ, 0x3c, !PT ;  /* 0x800000000d0d8812 */ /* 0x000fe200078e3cff */
[----:B------:R-:W-:Y:S01]  /*2d80*/  @P1 IMAD.MOV R14, RZ, RZ, -R14 ;  /* 0x000000ffff0e1224 */ /* 0x000fe200078e0a0e */
[----:B------:R-:W-:-:S04]  /*2d90*/  LEA.HI.X R18, R18, RZ, RZ, 0x16, P3 ;  /* 0x000000ff12127211 */ /* 0x000fc800018fb4ff */
[--C-:B------:R-:W-:Y:S02]  /*2da0*/  SHF.R.U64 R17, R17, 0x1, R18.reuse ;  /* 0x0000000111117819 */ /* 0x100fe40000001212 */
[----:B------:R-:W-:Y:S02]  /*2db0*/  SHF.R.U32.HI R15, RZ, 0x1, R18 ;  /* 0x00000001ff0f7819 */ /* 0x000fe40000011612 */
[----:B------:R-:W-:-:S04]  /*2dc0*/  IADD3 R42, P3, P4, RZ, RZ, R17 ;  /* 0x000000ffff2a7210 */ /* 0x000fc80007c7e011 */
[----:B------:R-:W-:-:S04]  /*2dd0*/  IADD3.X R16, PT, PT, R16, 0x3fe00000, R15, P3, P4 ;  /* 0x3fe0000010107810 */ /* 0x000fc80001fe840f */
[----:B------:R-:W-:-:S07]  /*2de0*/  LOP3.LUT R43, R16, R13, RZ, 0xfc, !PT ;  /* 0x0000000d102b7212 */ /* 0x000fce00078efcff */
.L_x_88:
[----:B------:R-:W-:-:S04]  /*2df0*/  IMAD.MOV.U32 R13, RZ, RZ, 0x0 ;  /* 0x00000000ff0d7424 */ /* 0x000fc800078e00ff */
[----:B------:R-:W-:Y:S05]  /*2e00*/  RET.REL.NODEC R12 `(_Z16fuse_prob1_prob3PdiiiiP4Vec3S1_S1_P4PropPiiS4_S1_S1_S1_S3_) ;  /* 0xffffffd00c7c7950 */ /* 0x000fea0003c3ffff */
.L_x_93:
        /* <DEDUP_REMOVED lines=15> */
.L_x_100:


//--------------------- .nv.global.init           --------------------------
	.section	.nv.global.init,"aw",@progbits
	.align	16
.nv.global.init:
	.type		__cudart_sin_cos_coeffs,@object
	.size		__cudart_sin_cos_coeffs,(__cudart_i2opi_d - __cudart_sin_cos_coeffs)
__cudart_sin_cos_coeffs:
        /*0000*/ 	.byte	0x46, 0xd2, 0xb0, 0x2c, 0xf1, 0xe5, 0x5a, 0xbe, 0x92, 0xe3, 0xac, 0x69, 0xe3, 0x1d, 0xc7, 0x3e
        /*0010*/ 	.byte	0xa1, 0x62, 0xdb, 0x19, 0xa0, 0x01, 0x2a, 0xbf, 0x18, 0x08, 0x11, 0x11, 0x11, 0x11, 0x81, 0x3f
        /*0020*/ 	.byte	0x54, 0x55, 0x55, 0x55, 0x55, 0x55, 0xc5, 0xbf, 0x00, 0x00, 0x00, 0x00, 0x00, 0x00, 0x00, 0x00
        /*0030*/ 	.byte	0x00, 0x00, 0x00, 0x00, 0x00, 0x00, 0x00, 0x00, 0x64, 0x81, 0xfd, 0x20, 0x83, 0xff, 0xa8, 0xbd
        /*0040*/ 	.byte	0x28, 0x85, 0xef, 0xc1, 0xa7, 0xee, 0x21, 0x3e, 0xd9, 0xe6, 0x06, 0x8e, 0x4f, 0x7e, 0x92, 0xbe
        /*0050*/ 	.byte	0xe9, 0xbc, 0xdd, 0x19, 0xa0, 0x01, 0xfa, 0x3e, 0x47, 0x5d, 0xc1, 0x16, 0x6c, 0xc1, 0x56, 0xbf
        /*0060*/ 	.byte	0x51, 0x55, 0x55, 0x55, 0x55, 0x55, 0xa5, 0x3f, 0x00, 0x00, 0x00, 0x00, 0x00, 0x00, 0xe0, 0xbf
        /*0070*/ 	.byte	0x00, 0x00, 0x00, 0x00, 0x00, 0x00, 0xf0, 0x3f, 0x00, 0x00, 0x00, 0x00, 0x00, 0x00, 0x00, 0x00
	.type		__cudart_i2opi_d,@object
	.size		__cudart_i2opi_d,(.L_0 - __cudart_i2opi_d)
__cudart_i2opi_d:
        /* <DEDUP_REMOVED lines=9> */
.L_0:


//--------------------- .nv.shared.reserved.0     --------------------------
	.section	.nv.shared.reserved.0,"aw",@nobits
	.weak		__nv_reservedSMEM_offset_0_alias
	.size		__nv_reservedSMEM_offset_0_alias, 0, 64
	.other		__nv_reservedSMEM_offset_0_alias,@"STO_CUDA_RESERVED_SHARED STV_DEFAULT"
__nv_reservedSMEM_offset_0_alias:
	.zero		0
	.zero		64


//--------------------- .nv.constant0._Z16fuse_prob2_prob3PiiiiiP4Vec3S1_S1_P4PropS_iS_S1_S1_S1_S3_ --------------------------
	.section	.nv.constant0._Z16fuse_prob2_prob3PiiiiiP4Vec3S1_S1_P4PropS_iS_S1_S1_S1_S3_,"a",@progbits
	.sectionflags	@""
	.align	4
.nv.constant0._Z16fuse_prob2_prob3PiiiiiP4Vec3S1_S1_P4PropS_iS_S1_S1_S1_S3_:
	.zero		1008


//--------------------- .nv.constant0._Z16fuse_prob1_prob3PdiiiiP4Vec3S1_S1_P4PropPiiS4_S1_S1_S1_S3_ --------------------------
	.section	.nv.constant0._Z16fuse_prob1_prob3PdiiiiP4Vec3S1_S1_P4PropPiiS4_S1_S1_S1_S3_,"a",@progbits
	.sectionflags	@""
	.align	4
.nv.constant0._Z16fuse_prob1_prob3PdiiiiP4Vec3S1_S1_P4PropPiiS4_S1_S1_S1_S3_:
	.zero		1008


//--------------------- SYMBOLS --------------------------

	.type		.nv.reservedSmem.offset0,@object
	.size		.nv.reservedSmem.offset0,0x4
